def matmul_kernel(
    a_ptr,
    b_ptr,
    c_ptr,
    M,
    N,
    K,
    stride_am,
    stride_ak,
    stride_bk,
    stride_bn,
    stride_cm,
    stride_cn,
    BLOCK_M: tl.constexpr,
    BLOCK_N: tl.constexpr,
    BLOCK_K: tl.constexpr,
    GROUP_M: tl.constexpr,
):
    pid = tl.program_id(axis=0)
    num_pid_m = tl.cdiv(M, BLOCK_M)
    num_pid_n = tl.cdiv(N, BLOCK_N)
    num_pid_in_group = GROUP_M * num_pid_n
    group_id = pid // num_pid_in_group
    first_pid_m = group_id * GROUP_M
    group_size_m = min(num_pid_m - first_pid_m, GROUP_M)
    pid_m = first_pid_m + ((pid % num_pid_in_group) % group_size_m)
    pid_n = (pid % num_pid_in_group) // group_size_m

    offs_am = (pid_m * BLOCK_M + tl.arange(0, BLOCK_M)) % M
    offs_bn = (pid_n * BLOCK_N + tl.arange(0, BLOCK_N)) % N
    offs_k = tl.arange(0, BLOCK_K)
    a_ptrs = a_ptr + offs_am[:, None] * stride_am + offs_k[None, :] * stride_ak
    b_ptrs = b_ptr + offs_k[:, None] * stride_bk + offs_bn[None, :] * stride_bn

    acc = tl.zeros((BLOCK_M, BLOCK_N), dtype=tl.float32)
    for kk in range(0, tl.cdiv(K, BLOCK_K)):
        a = tl.load(a_ptrs, mask=offs_k[None, :] < K - kk * BLOCK_K, other=0.0)
        b = tl.load(b_ptrs, mask=offs_k[:, None] < K - kk * BLOCK_K, other=0.0)
        acc = tl.dot(a, b, acc)
        a_ptrs += BLOCK_K * stride_ak
        b_ptrs += BLOCK_K * stride_bk

    c = acc.to(c_ptr.dtype.element_ty)
    offs_cm = pid_m * BLOCK_M + tl.arange(0, BLOCK_M)
    offs_cn = pid_n * BLOCK_N + tl.arange(0, BLOCK_N)
    c_ptrs = c_ptr + offs_cm[:, None] * stride_cm + offs_cn[None, :] * stride_cn
    mask = (offs_cm[:, None] < M) & (offs_cn[None, :] < N)
    tl.store(c_ptrs, c, mask=mask)

# config = {"BLOCK_K": 128, "BLOCK_M": 16, "BLOCK_N": 32, "GROUP_M": 8, "arch": "sm_100", "dtype": "fp16", "num_ctas": 1, "num_stages": 3, "num_warps": 2}
# arch = sm_100


// ===== COMPILED SASS (sm_100a) =====

	.target	sm_100a

	.elftype	@"ET_EXEC"


//--------------------- .note.nv.tkinfo           --------------------------
	.section	.note.nv.tkinfo,"",@"SHT_NOTE"
	.sectionflags	@"SHF_NOTE_NV_TKINFO"
	.tkinfo
        /*0018*/ 	.word	0x00000081
        /*0030*/ 	.string	""
        /*0030*/ 	.string	"ptxas-blackwell"
        /*0030*/ 	.string	"Cuda compilation tools, release 12.9, V12.9.86"
        /*0030*/ 	.string	"Build cuda_12.9.r12.9/compiler.36037853_0"
        /*0030*/ 	.string	"-v  -suppress-debug-info  -lineinfo  -arch sm_100a "



//--------------------- .note.nv.cuver            --------------------------
	.section	.note.nv.cuver,"",@"SHT_NOTE"
	.sectionflags	@"SHF_NOTE_NV_CUVER"
        /*0018*/ 	.short	0x0001
        /*001a*/ 	.short	0x0064
        /*001c*/ 	.short	0x0001
        /*001e*/ 	.short	0x0000
        /*0020*/ 	.short	0x0001
        /*0022*/ 	.short	0x0000


//--------------------- .nv.info                  --------------------------
	.section	.nv.info,"",@"SHT_CUDA_INFO"
	.align	4


	//----- nvinfo : EIATTR_REGCOUNT
	.align		4
        /*0000*/ 	.byte	0x04, 0x2f
        /*0002*/ 	.short	(.L_1 - .L_0)
	.align		4
.L_0:
        /*0004*/ 	.word	index@(matmul_kernel)
        /*0008*/ 	.word	0x000000ff


	//----- nvinfo : EIATTR_FRAME_SIZE
	.align		4
.L_1:
        /*000c*/ 	.byte	0x04, 0x11
        /*000e*/ 	.short	(.L_3 - .L_2)
	.align		4
.L_2:
        /*0010*/ 	.word	index@(matmul_kernel)
        /*0014*/ 	.word	0x00000000


	//----- nvinfo : EIATTR_MIN_STACK_SIZE
	.align		4
.L_3:
        /*0018*/ 	.byte	0x04, 0x12
        /*001a*/ 	.short	(.L_5 - .L_4)
	.align		4
.L_4:
        /*001c*/ 	.word	index@(matmul_kernel)
        /*0020*/ 	.word	0x00000000
.L_5:


//--------------------- .nv.info.matmul_kernel    --------------------------
	.section	.nv.info.matmul_kernel,"",@"SHT_CUDA_INFO"
	.sectionflags	@""
	.align	4


	//----- nvinfo : EIATTR_CUDA_API_VERSION
	.align		4
        /*0000*/ 	.byte	0x04, 0x37
        /*0002*/ 	.short	(.L_7 - .L_6)
.L_6:
        /*0004*/ 	.word	0x00000081


	//----- nvinfo : EIATTR_KPARAM_INFO
	.align		4
.L_7:
        /*0008*/ 	.byte	0x04, 0x17
        /*000a*/ 	.short	(.L_9 - .L_8)
.L_8:
        /*000c*/ 	.word	0x00000000
        /*0010*/ 	.short	0x000d
        /*0012*/ 	.short	0x0048
        /*0014*/ 	.byte	0x00, 0xf4, 0x21, 0x00


	//----- nvinfo : EIATTR_KPARAM_INFO
	.align		4
.L_9:
        /*0018*/ 	.byte	0x04, 0x17
        /*001a*/ 	.short	(.L_11 - .L_10)
.L_10:
        /*001c*/ 	.word	0x00000000
        /*0020*/ 	.short	0x000c
        /*0022*/ 	.short	0x0040
        /*0024*/ 	.byte	0x00, 0xf4, 0x21, 0x00


	//----- nvinfo : EIATTR_KPARAM_INFO
	.align		4
.L_11:
        /*0028*/ 	.byte	0x04, 0x17
        /*002a*/ 	.short	(.L_13 - .L_12)
.L_12:
        /*002c*/ 	.word	0x00000000
        /*0030*/ 	.short	0x000b
        /*0032*/ 	.short	0x0038
        /*0034*/ 	.byte	0x00, 0xf0, 0x11, 0x00


	//----- nvinfo : EIATTR_KPARAM_INFO
	.align		4
.L_13:
        /*0038*/ 	.byte	0x04, 0x17
        /*003a*/ 	.short	(.L_15 - .L_14)
.L_14:
        /*003c*/ 	.word	0x00000000
        /*0040*/ 	.short	0x000a
        /*0042*/ 	.short	0x0034
        /*0044*/ 	.byte	0x00, 0xf0, 0x11, 0x00


	//----- nvinfo : EIATTR_KPARAM_INFO
	.align		4
.L_15:
        /*0048*/ 	.byte	0x04, 0x17
        /*004a*/ 	.short	(.L_17 - .L_16)
.L_16:
        /*004c*/ 	.word	0x00000000
        /*0050*/ 	.short	0x0009
        /*0052*/ 	.short	0x0030
        /*0054*/ 	.byte	0x00, 0xf0, 0x11, 0x00


	//----- nvinfo : EIATTR_KPARAM_INFO
	.align		4
.L_17:
        /*0058*/ 	.byte	0x04, 0x17
        /*005a*/ 	.short	(.L_19 - .L_18)
.L_18:
        /*005c*/ 	.word	0x00000000
        /*0060*/ 	.short	0x0008
        /*0062*/ 	.short	0x002c
        /*0064*/ 	.byte	0x00, 0xf0, 0x11, 0x00


	//----- nvinfo : EIATTR_KPARAM_INFO
	.align		4
.L_19:
        /*0068*/ 	.byte	0x04, 0x17
        /*006a*/ 	.short	(.L_21 - .L_20)
.L_20:
        /*006c*/ 	.word	0x00000000
        /*0070*/ 	.short	0x0007
        /*0072*/ 	.short	0x0028
        /*0074*/ 	.byte	0x00, 0xf0, 0x11, 0x00


	//----- nvinfo : EIATTR_KPARAM_INFO
	.align		4
.L_21:
        /*0078*/ 	.byte	0x04, 0x17
        /*007a*/ 	.short	(.L_23 - .L_22)
.L_22:
        /*007c*/ 	.word	0x00000000
        /*0080*/ 	.short	0x0006
        /*0082*/ 	.short	0x0024
        /*0084*/ 	.byte	0x00, 0xf0, 0x11, 0x00


	//----- nvinfo : EIATTR_KPARAM_INFO
	.align		4
.L_23:
        /*0088*/ 	.byte	0x04, 0x17
        /*008a*/ 	.short	(.L_25 - .L_24)
.L_24:
        /*008c*/ 	.word	0x00000000
        /*0090*/ 	.short	0x0005
        /*0092*/ 	.short	0x0020
        /*0094*/ 	.byte	0x00, 0xf0, 0x11, 0x00


	//----- nvinfo : EIATTR_KPARAM_INFO
	.align		4
.L_25:
        /*0098*/ 	.byte	0x04, 0x17
        /*009a*/ 	.short	(.L_27 - .L_26)
.L_26:
        /*009c*/ 	.word	0x00000000
        /*00a0*/ 	.short	0x0004
        /*00a2*/ 	.short	0x001c
        /*00a4*/ 	.byte	0x00, 0xf0, 0x11, 0x00


	//----- nvinfo : EIATTR_KPARAM_INFO
	.align		4
.L_27:
        /*00a8*/ 	.byte	0x04, 0x17
        /*00aa*/ 	.short	(.L_29 - .L_28)
.L_28:
        /*00ac*/ 	.word	0x00000000
        /*00b0*/ 	.short	0x0003
        /*00b2*/ 	.short	0x0018
        /*00b4*/ 	.byte	0x00, 0xf0, 0x11, 0x00


	//----- nvinfo : EIATTR_KPARAM_INFO
	.align		4
.L_29:
        /*00b8*/ 	.byte	0x04, 0x17
        /*00ba*/ 	.short	(.L_31 - .L_30)
.L_30:
        /*00bc*/ 	.word	0x00000000
        /*00c0*/ 	.short	0x0002
        /*00c2*/ 	.short	0x0010
        /*00c4*/ 	.byte	0x00, 0xf4, 0x21, 0x00


	//----- nvinfo : EIATTR_KPARAM_INFO
	.align		4
.L_31:
        /*00c8*/ 	.byte	0x04, 0x17
        /*00ca*/ 	.short	(.L_33 - .L_32)
.L_32:
        /*00cc*/ 	.word	0x00000000
        /*00d0*/ 	.short	0x0001
        /*00d2*/ 	.short	0x0008
        /*00d4*/ 	.byte	0x00, 0xf4, 0x21, 0x00


	//----- nvinfo : EIATTR_KPARAM_INFO
	.align		4
.L_33:
        /*00d8*/ 	.byte	0x04, 0x17
        /*00da*/ 	.short	(.L_35 - .L_34)
.L_34:
        /*00dc*/ 	.word	0x00000000
        /*00e0*/ 	.short	0x0000
        /*00e2*/ 	.short	0x0000
        /*00e4*/ 	.byte	0x00, 0xf4, 0x21, 0x00


	//----- nvinfo : EIATTR_SPARSE_MMA_MASK
	.align		4
.L_35:
        /*00e8*/ 	.byte	0x03, 0x50
        /*00ea*/ 	.short	0x0000


	//----- nvinfo : EIATTR_MAXREG_COUNT
	.align		4
        /*00ec*/ 	.byte	0x03, 0x1b
        /*00ee*/ 	.short	0x00ff


	//----- nvinfo : EIATTR_NUM_BARRIERS
	.align		4
        /*00f0*/ 	.byte	0x02, 0x4c
        /*00f2*/ 	.byte	0x01
	.zero		1


	//----- nvinfo : EIATTR_VRC_CTA_INIT_COUNT
	.align		4
        /*00f4*/ 	.byte	0x02, 0x4a
	.zero		1
	.zero		1


	//----- nvinfo : EIATTR_EXIT_INSTR_OFFSETS
	.align		4
        /*00f8*/ 	.byte	0x04, 0x1c
        /*00fa*/ 	.short	(.L_37 - .L_36)


	//   ....[0]....
.L_36:
        /*00fc*/ 	.word	0x00005880


	//   ....[1]....
        /*0100*/ 	.word	0x000058b0


	//----- nvinfo : EIATTR_REQNTID
	.align		4
.L_37:
        /*0104*/ 	.byte	0x04, 0x10
        /*0106*/ 	.short	(.L_39 - .L_38)
.L_38:
        /*0108*/ 	.word	0x00000040
        /*010c*/ 	.word	0x00000001
        /*0110*/ 	.word	0x00000001


	//----- nvinfo : EIATTR_CBANK_PARAM_SIZE
	.align		4
.L_39:
        /*0114*/ 	.byte	0x03, 0x19
        /*0116*/ 	.short	0x0050


	//----- nvinfo : EIATTR_PARAM_CBANK
	.align		4
        /*0118*/ 	.byte	0x04, 0x0a
        /*011a*/ 	.short	(.L_41 - .L_40)
	.align		4
.L_40:
        /*011c*/ 	.word	index@(.nv.constant0.matmul_kernel)
        /*0120*/ 	.short	0x0380
        /*0122*/ 	.short	0x0050


	//----- nvinfo : EIATTR_SW_WAR
	.align		4
.L_41:
        /*0124*/ 	.byte	0x04, 0x36
        /*0126*/ 	.short	(.L_43 - .L_42)
.L_42:
        /*0128*/ 	.word	0x00000008
.L_43:


//--------------------- .nv.compat                --------------------------
	.section	.nv.compat,"",@"SHT_CUDA_COMPAT_INFO"
	.align	4
        /*0000*/ 	.byte	0x02, 0x02, 0x01, 0x00, 0x02, 0x05, 0x05, 0x00, 0x02, 0x03, 0x00, 0x00, 0x02, 0x06, 0x01, 0x00


//--------------------- .nv.callgraph             --------------------------
	.section	.nv.callgraph,"",@"SHT_CUDA_CALLGRAPH"
	.align	4
	.sectionentsize	8
	.align		4
        /*0000*/ 	.word	0x00000000
	.align		4
        /*0004*/ 	.word	0xffffffff
	.align		4
        /*0008*/ 	.word	0x00000000
	.align		4
        /*000c*/ 	.word	0xfffffffe
	.align		4
        /*0010*/ 	.word	0x00000000
	.align		4
        /*0014*/ 	.word	0xfffffffd
	.align		4
        /*0018*/ 	.word	0x00000000
	.align		4
        /*001c*/ 	.word	0xfffffffc


//--------------------- .text.matmul_kernel       --------------------------
	.section	.text.matmul_kernel,"ax",@progbits
	.align	128
        .global         matmul_kernel
        .type           matmul_kernel,@function
        .size           matmul_kernel,(.L_x_3 - matmul_kernel)
        .other          matmul_kernel,@"STO_CUDA_ENTRY STV_DEFAULT"
matmul_kernel:
.text.matmul_kernel:
[----:B------:R-:W0:Y:S08]  /*0000*/  LDC R1, c[0x0][0x37c] ;  /* 0x0000df00ff017b82 */ /* 0x000e300000000800 */
[----:B------:R-:W1:Y:S01]  /*0010*/  LDC.64 R30, c[0x0][0x398] ;  /* 0x0000e600ff1e7b82 */ /* 0x000e620000000a00 */
[----:B------:R-:W2:Y:S01]  /*0020*/  S2R R5, SR_CTAID.X ;  /* 0x0000000000057919 */ /* 0x000ea20000002500 */
[----:B------:R-:W3:Y:S01]  /*0030*/  LDCU.64 UR12, c[0x0][0x358] ;  /* 0x00006b00ff0c77ac */ /* 0x000ee20008000a00 */
[----:B------:R-:W4:Y:S05]  /*0040*/  S2R R233, SR_TID.X ;  /* 0x0000000000e97919 */ /* 0x000f2a0000002100 */
[----:B------:R-:W5:Y:S01]  /*0050*/  LDC R164, c[0x0][0x3a0] ;  /* 0x0000e800ffa47b82 */ /* 0x000f620000000800 */
[----:B-1----:R-:W-:-:S05]  /*0060*/  VIADD R0, R31, 0x1f ;  /* 0x0000001f1f007836 */ /* 0x002fca0000000000 */
[----:B------:R-:W-:Y:S01]  /*0070*/  SHF.R.S32.HI R3, RZ, 0x1f, R0 ;  /* 0x0000001fff037819 */ /* 0x000fe20000011400 */
[----:B-----5:R-:W-:-:S03]  /*0080*/  VIADD R164, R164, 0x7f ;  /* 0x0000007fa4a47836 */ /* 0x020fc60000000000 */
[----:B------:R-:W-:Y:S02]  /*0090*/  LEA.HI R3, R3, R0, RZ, 0x5 ;  /* 0x0000000003037211 */ /* 0x000fe400078f28ff */
[----:B--2---:R-:W-:Y:S02]  /*00a0*/  IABS R8, R5 ;  /* 0x0000000500087213 */ /* 0x004fe40000000000 */
[----:B------:R-:W-:-:S05]  /*00b0*/  SHF.R.S32.HI R3, RZ, 0x5, R3 ;  /* 0x00000005ff037819 */ /* 0x000fca0000011403 */
[----:B------:R-:W-:-:S05]  /*00c0*/  IMAD.SHL.U32 R4, R3, 0x8, RZ ;  /* 0x0000000803047824 */ /* 0x000fca00078e00ff */
[-C--:B------:R-:W-:Y:S02]  /*00d0*/  IABS R7, R4.reuse ;  /* 0x0000000400077213 */ /* 0x080fe40000000000 */
[----:B------:R-:W-:Y:S02]  /*00e0*/  IABS R10, R4 ;  /* 0x00000004000a7213 */ /* 0x000fe40000000000 */
[----:B------:R-:W1:Y:S08]  /*00f0*/  I2F.RP R0, R7 ;  /* 0x0000000700007306 */ /* 0x000e700000209400 */
[----:B-1----:R-:W1:Y:S02]  /*0100*/  MUFU.RCP R0, R0 ;  /* 0x0000000000007308 */ /* 0x002e640000001000 */
[----:B-1----:R-:W-:-:S02]  /*0110*/  VIADD R2, R0, 0xffffffe ;  /* 0x0ffffffe00027836 */ /* 0x002fc40000000000 */
[----:B------:R-:W-:-:S04]  /*0120*/  IMAD.MOV R0, RZ, RZ, -R10 ;  /* 0x000000ffff007224 */ /* 0x000fc800078e0a0a */
[----:B------:R1:W2:Y:S02]  /*0130*/  F2I.FTZ.U32.TRUNC.NTZ R3, R2 ;  /* 0x0000000200037305 */ /* 0x0002a4000021f000 */
[----:B-1----:R-:W-:Y:S02]  /*0140*/  IMAD.MOV.U32 R2, RZ, RZ, RZ ;  /* 0x000000ffff027224 */ /* 0x002fe400078e00ff */
[----:B--2---:R-:W-:-:S04]  /*0150*/  IMAD.MOV R6, RZ, RZ, -R3 ;  /* 0x000000ffff067224 */ /* 0x004fc800078e0a03 */
[----:B------:R-:W-:Y:S02]  /*0160*/  IMAD R9, R6, R7, RZ ;  /* 0x0000000706097224 */ /* 0x000fe400078e02ff */
[----:B------:R-:W-:Y:S02]  /*0170*/  IMAD.MOV.U32 R6, RZ, RZ, R8 ;  /* 0x000000ffff067224 */ /* 0x000fe400078e0008 */
[----:B------:R-:W-:-:S06]  /*0180*/  IMAD.HI.U32 R3, R3, R9, R2 ;  /* 0x0000000903037227 */ /* 0x000fcc00078e0002 */
[----:B------:R-:W-:-:S04]  /*0190*/  IMAD.HI.U32 R3, R3, R6, RZ ;  /* 0x0000000603037227 */ /* 0x000fc800078e00ff */
[----:B------:R-:W-:-:S05]  /*01a0*/  IMAD R0, R3, R0, R6 ;  /* 0x0000000003007224 */ /* 0x000fca00078e0206 */
[----:B------:R-:W-:-:S13]  /*01b0*/  ISETP.GT.U32.AND P1, PT, R7, R0, PT ;  /* 0x000000000700720c */ /* 0x000fda0003f24070 */
[----:B------:R-:W-:Y:S02]  /*01c0*/  @!P1 IMAD.IADD R0, R0, 0x1, -R7 ;  /* 0x0000000100009824 */ /* 0x000fe400078e0a07 */
[----:B------:R-:W-:Y:S01]  /*01d0*/  @!P1 VIADD R3, R3, 0x1 ;  /* 0x0000000103039836 */ /* 0x000fe20000000000 */
[----:B------:R-:W-:Y:S02]  /*01e0*/  ISETP.NE.AND P1, PT, R4, RZ, PT ;  /* 0x000000ff0400720c */ /* 0x000fe40003f25270 */
[----:B------:R-:W-:Y:S02]  /*01f0*/  ISETP.GE.U32.AND P0, PT, R0, R7, PT ;  /* 0x000000070000720c */ /* 0x000fe40003f06070 */
[----:B------:R-:W-:-:S04]  /*0200*/  LOP3.LUT R0, R5, R4, RZ, 0x3c, !PT ;  /* 0x0000000405007212 */ /* 0x000fc800078e3cff */
[----:B------:R-:W-:Y:S01]  /*0210*/  ISETP.GE.AND P2, PT, R0, RZ, PT ;  /* 0x000000ff0000720c */ /* 0x000fe20003f46270 */
[----:B------:R-:W-:-:S06]  /*0220*/  VIADD R0, R30, 0xf ;  /* 0x0000000f1e007836 */ /* 0x000fcc0000000000 */
[----:B------:R-:W-:-:S04]  /*0230*/  @P0 VIADD R3, R3, 0x1 ;  /* 0x0000000103030836 */ /* 0x000fc80000000000 */
[----:B------:R-:W-:Y:S01]  /*0240*/  IMAD.MOV.U32 R2, RZ, RZ, R3 ;  /* 0x000000ffff027224 */ /* 0x000fe200078e0003 */
[----:B------:R-:W-:-:S03]  /*0250*/  SHF.R.S32.HI R3, RZ, 0x1f, R0 ;  /* 0x0000001fff037819 */ /* 0x000fc60000011400 */
[----:B------:R-:W-:Y:S01]  /*0260*/  @!P2 IMAD.MOV R2, RZ, RZ, -R2 ;  /* 0x000000ffff02a224 */ /* 0x000fe200078e0a02 */
[----:B------:R-:W-:Y:S02]  /*0270*/  @!P1 LOP3.LUT R2, RZ, R4, RZ, 0x33, !PT ;  /* 0x00000004ff029212 */ /* 0x000fe400078e33ff */
[----:B------:R-:W-:-:S03]  /*0280*/  LEA.HI R3, R3, R0, RZ, 0x4 ;  /* 0x0000000003037211 */ /* 0x000fc600078f20ff */
[----:B------:R-:W-:Y:S02]  /*0290*/  IMAD.SHL.U32 R6, R2, 0x8, RZ ;  /* 0x0000000802067824 */ /* 0x000fe400078e00ff */
[----:B------:R-:W-:-:S03]  /*02a0*/  IMAD.MOV R2, RZ, RZ, -R2 ;  /* 0x000000ffff027224 */ /* 0x000fc600078e0a02 */
[----:B------:R-:W-:Y:S01]  /*02b0*/  LEA.HI.SX32 R3, R3, -R6, 0x1c ;  /* 0x8000000603037211 */ /* 0x000fe200078fe2ff */
[----:B------:R-:W-:-:S03]  /*02c0*/  IMAD R4, R4, R2, R5 ;  /* 0x0000000204047224 */ /* 0x000fc600078e0205 */
[----:B------:R-:W-:Y:S02]  /*02d0*/  VIMNMX R11, PT, PT, R3, 0x8, PT ;  /* 0x00000008030b7848 */ /* 0x000fe40003fe0100 */
[----:B------:R-:W-:Y:S02]  /*02e0*/  IABS R9, R4 ;  /* 0x0000000400097213 */ /* 0x000fe40000000000 */
[----:B------:R-:W-:-:S04]  /*02f0*/  IABS R7, R11 ;  /* 0x0000000b00077213 */ /* 0x000fc80000000000 */
[----:B------:R-:W1:Y:S08]  /*0300*/  I2F.RP R0, R7 ;  /* 0x0000000700007306 */ /* 0x000e700000209400 */
[----:B-1----:R-:W1:Y:S02]  /*0310*/  MUFU.RCP R0, R0 ;  /* 0x0000000000007308 */ /* 0x002e640000001000 */
[----:B-1----:R-:W-:-:S06]  /*0320*/  VIADD R3, R0, 0xffffffe ;  /* 0x0ffffffe00037836 */ /* 0x002fcc0000000000 */
[----:B------:R-:W1:Y:S02]  /*0330*/  F2I.FTZ.U32.TRUNC.NTZ R3, R3 ;  /* 0x0000000300037305 */ /* 0x000e64000021f000 */
[----:B-1----:R-:W-:-:S04]  /*0340*/  IMAD.MOV R8, RZ, RZ, -R3 ;  /* 0x000000ffff087224 */ /* 0x002fc800078e0a03 */
[----:B------:R-:W-:Y:S01]  /*0350*/  IMAD.MOV.U32 R2, RZ, RZ, R8 ;  /* 0x000000ffff027224 */ /* 0x000fe200078e0008 */
[----:B------:R-:W-:-:S03]  /*0360*/  IABS R8, R11 ;  /* 0x0000000b00087213 */ /* 0x000fc60000000000 */
[----:B------:R-:W-:Y:S02]  /*0370*/  IMAD R5, R2, R7, RZ ;  /* 0x0000000702057224 */ /* 0x000fe400078e02ff */
[----:B------:R-:W-:Y:S02]  /*0380*/  IMAD.MOV.U32 R2, RZ, RZ, RZ ;  /* 0x000000ffff027224 */ /* 0x000fe400078e00ff */
[----:B------:R-:W-:Y:S02]  /*0390*/  IMAD.MOV R0, RZ, RZ, -R8 ;  /* 0x000000ffff007224 */ /* 0x000fe400078e0a08 */
[----:B------:R-:W-:Y:S01]  /*03a0*/  IMAD.HI.U32 R2, R3, R5, R2 ;  /* 0x0000000503027227 */ /* 0x000fe200078e0002 */
[----:B----4-:R-:W-:-:S05]  /*03b0*/  LOP3.LUT R3, R233, 0xf, RZ, 0xc0, !PT ;  /* 0x0000000fe9037812 */ /* 0x010fca00078ec0ff */
        /* <DEDUP_REMOVED lines=8> */
[----:B------:R-:W-:-:S07]  /*0440*/  ISETP.GE.AND P2, PT, R0, RZ, PT ;  /* 0x000000ff0000720c */ /* 0x000fce0003f46270 */
[----:B------:R-:W-:Y:S01]  /*0450*/  @P0 VIADD R2, R2, 0x1 ;  /* 0x0000000102020836 */ /* 0x000fe20000000000 */
[----:B------:R-:W-:-:S05]  /*0460*/  ISETP.GT.AND P0, PT, R164, 0x7f, PT ;  /* 0x0000007fa400780c */ /* 0x000fca0003f04270 */
[----:B------:R-:W-:Y:S01]  /*0470*/  @!P2 IMAD.MOV R2, RZ, RZ, -R2 ;  /* 0x000000ffff02a224 */ /* 0x000fe200078e0a02 */
[----:B------:R-:W-:-:S05]  /*0480*/  @!P1 LOP3.LUT R2, RZ, R11, RZ, 0x33, !PT ;  /* 0x0000000bff029212 */ /* 0x000fca00078e33ff */
[----:B------:R-:W-:Y:S02]  /*0490*/  IMAD.MOV R0, RZ, RZ, -R2 ;  /* 0x000000ffff007224 */ /* 0x000fe400078e0a02 */
[----:B------:R-:W-:Y:S01]  /*04a0*/  @!P0 IMAD.SHL.U32 R252, R233, 0x2, RZ ;  /* 0x00000002e9fc8824 */ /* 0x000fe200078e00ff */
[----:B------:R-:W-:Y:S01]  /*04b0*/  @!P0 CS2R R120, SRZ ;  /* 0x0000000000788805 */ /* 0x000fe2000001ff00 */
[----:B------:R-:W-:Y:S01]  /*04c0*/  IMAD R0, R11, R0, R4 ;  /* 0x000000000b007224 */ /* 0x000fe200078e0204 */
[----:B------:R-:W-:Y:S01]  /*04d0*/  SHF.R.U32.HI R4, RZ, 0x4, R233 ;  /* 0x00000004ff047819 */ /* 0x000fe200000116e9 */
[----:B------:R-:W-:Y:S01]  /*04e0*/  @!P0 IMAD.SHL.U32 R251, R233, 0x40, RZ ;  /* 0x00000040e9fb8824 */ /* 0x000fe200078e00ff */
[----:B------:R-:W-:Y:S01]  /*04f0*/  @!P0 CS2R R122, SRZ ;  /* 0x00000000007a8805 */ /* 0x000fe2000001ff00 */
[----:B------:R-:W-:Y:S02]  /*0500*/  IMAD.IADD R0, R6, 0x1, R0 ;  /* 0x0000000106007824 */ /* 0x000fe400078e0200 */
[----:B------:R-:W-:-:S02]  /*0510*/  IMAD.SHL.U32 R165, R2, 0x20, RZ ;  /* 0x0000002002a57824 */ /* 0x000fc400078e00ff */
[----:B------:R-:W-:Y:S01]  /*0520*/  IMAD R234, R0, 0x10, R3 ;  /* 0x0000001000ea7824 */ /* 0x000fe200078e0203 */
[----:B------:R-:W-:Y:S01]  /*0530*/  SGXT.U32 R0, R4, 0x2 ;  /* 0x000000020400781a */ /* 0x000fe20000000000 */
[----:B0--3--:R-:W-:Y:S06]  /*0540*/  @!P0 BRA `(.L_x_0) ;  /* 0x0000004c00688947 */ /* 0x009fec0003800000 */
[----:B------:R-:W-:Y:S01]  /*0550*/  IABS R12, R30 ;  /* 0x0000001e000c7213 */ /* 0x000fe20000000000 */
[C---:B------:R-:W-:Y:S01]  /*0560*/  VIADD R11, R165.reuse, 0x19 ;  /* 0x00000019a50b7836 */ /* 0x040fe20000000000 */
[----:B------:R-:W-:Y:S01]  /*0570*/  IABS R39, R31 ;  /* 0x0000001f00277213 */ /* 0x000fe20000000000 */
[C---:B------:R-:W-:Y:S01]  /*0580*/  VIADD R13, R165.reuse, 0x18 ;  /* 0x00000018a50d7836 */ /* 0x040fe20000000000 */
[----:B------:R-:W0:Y:S01]  /*0590*/  I2F.RP R7, R12 ;  /* 0x0000000c00077306 */ /* 0x000e220000209400 */
[----:B------:R-:W-:Y:S01]  /*05a0*/  ISETP.GE.AND P1, PT, R234, RZ, PT ;  /* 0x000000ffea00720c */ /* 0x000fe20003f26270 */
[C---:B------:R-:W-:Y:S01]  /*05b0*/  VIADD R15, R165.reuse, 0x17 ;  /* 0x00000017a50f7836 */ /* 0x040fe20000000000 */
[----:B------:R-:W-:Y:S01]  /*05c0*/  IABS R44, R165 ;  /* 0x000000a5002c7213 */ /* 0x000fe20000000000 */
[C---:B------:R-:W-:Y:S01]  /*05d0*/  VIADD R17, R165.reuse, 0x16 ;  /* 0x00000016a5117836 */ /* 0x040fe20000000000 */
[----:B------:R-:W-:Y:S01]  /*05e0*/  IABS R16, R13 ;  /* 0x0000000d00107213 */ /* 0x000fe20000000000 */
[C---:B------:R-:W-:Y:S01]  /*05f0*/  VIADD R25, R165.reuse, 0x14 ;  /* 0x00000014a5197836 */ /* 0x040fe20000000000 */
[----:B------:R-:W1:Y:S01]  /*0600*/  LDCU UR6, c[0x0][0x3ac] ;  /* 0x00007580ff0677ac */ /* 0x000e620008000800 */
[----:B------:R-:W2:Y:S01]  /*0610*/  I2F.RP R6, R39 ;  /* 0x0000002700067306 */ /* 0x000ea20000209400 */
[C---:B------:R-:W-:Y:S01]  /*0620*/  VIADD R29, R165.reuse, 0x12 ;  /* 0x00000012a51d7836 */ /* 0x040fe20000000000 */
[C---:B------:R-:W-:Y:S01]  /*0630*/  LOP3.LUT R237, R0.reuse, 0x34, RZ, 0xfc, !PT ;  /* 0x0000003400ed7812 */ /* 0x040fe200078efcff */
[C---:B------:R-:W-:Y:S01]  /*0640*/  VIADD R27, R165.reuse, 0x13 ;  /* 0x00000013a51b7836 */ /* 0x040fe20000000000 */
[----:B------:R-:W-:Y:S01]  /*0650*/  IABS R22, R25 ;  /* 0x0000001900167213 */ /* 0x000fe20000000000 */
[C---:B------:R-:W-:Y:S01]  /*0660*/  VIADD R35, R165.reuse, 0xf ;  /* 0x0000000fa5237836 */ /* 0x040fe20000000000 */
[----:B------:R-:W-:Y:S01]  /*0670*/  IABS R26, R29 ;  /* 0x0000001d001a7213 */ /* 0x000fe20000000000 */
[C---:B------:R-:W-:Y:S01]  /*0680*/  VIADD R33, R165.reuse, 0x10 ;  /* 0x00000010a5217836 */ /* 0x040fe20000000000 */
[----:B0-----:R-:W0:Y:S01]  /*0690*/  MUFU.RCP R7, R7 ;  /* 0x0000000700077308 */ /* 0x001e220000001000 */
[----:B------:R-:W-:Y:S01]  /*06a0*/  IABS R24, R27 ;  /* 0x0000001b00187213 */ /* 0x000fe20000000000 */
[C---:B------:R-:W-:Y:S01]  /*06b0*/  VIADD R38, R165.reuse, 0xd ;  /* 0x0000000da5267836 */ /* 0x040fe20000000000 */
[----:B------:R-:W3:Y:S01]  /*06c0*/  LDCU UR4, c[0x0][0x3b0] ;  /* 0x00007600ff0477ac */ /* 0x000ee20008000800 */
[C---:B------:R-:W-:Y:S01]  /*06d0*/  VIADD R37, R165.reuse, 0xe ;  /* 0x0000000ea5257836 */ /* 0x040fe20000000000 */
[C---:B------:R-:W-:Y:S01]  /*06e0*/  LOP3.LUT R236, R0.reuse, 0x38, RZ, 0xfc, !PT ;  /* 0x0000003800ec7812 */ /* 0x040fe200078efcff */
[C---:B------:R-:W-:Y:S01]  /*06f0*/  VIADD R43, R165.reuse, 0xc ;  /* 0x0000000ca52b7836 */ /* 0x040fe20000000000 */
[----:B------:R-:W4:Y:S01]  /*0700*/  LDCU UR5, c[0x0][0x3a4] ;  /* 0x00007480ff0577ac */ /* 0x000f220008000800 */
[----:B--2---:R-:W2:Y:S01]  /*0710*/  MUFU.RCP R6, R6 ;  /* 0x0000000600067308 */ /* 0x004ea20000001000 */
[C---:B------:R-:W-:Y:S01]  /*0720*/  VIADD R45, R165.reuse, 0xb ;  /* 0x0000000ba52d7836 */ /* 0x040fe20000000000 */
[C---:B------:R-:W-:Y:S01]  /*0730*/  LOP3.LUT R235, R0.reuse, 0x40, RZ, 0xfc, !PT ;  /* 0x0000004000eb7812 */ /* 0x040fe200078efcff */
[C---:B------:R-:W-:Y:S01]  /*0740*/  VIADD R46, R165.reuse, 0xa ;  /* 0x0000000aa52e7836 */ /* 0x040fe20000000000 */
[----:B------:R-:W5:Y:S01]  /*0750*/  LDCU.64 UR8, c[0x0][0x380] ;  /* 0x00007000ff0877ac */ /* 0x000f620008000a00 */
[C---:B------:R-:W-:Y:S01]  /*0760*/  VIADD R47, R165.reuse, 0x9 ;  /* 0x00000009a52f7836 */ /* 0x040fe20000000000 */
[C---:B------:R-:W-:Y:S01]  /*0770*/  LOP3.LUT R241, R0.reuse, 0x28, RZ, 0xfc, !PT ;  /* 0x0000002800f17812 */ /* 0x040fe200078efcff */
[----:B------:R-:W-:Y:S01]  /*0780*/  VIADD R48, R165, 0x8 ;  /* 0x00000008a5307836 */ /* 0x000fe20000000000 */
[----:B------:R-:W-:Y:S01]  /*0790*/  IABS R32, R46 ;  /* 0x0000002e00207213 */ /* 0x000fe20000000000 */
[----:B0-----:R-:W-:Y:S01]  /*07a0*/  VIADD R4, R7, 0xffffffe ;  /* 0x0ffffffe07047836 */ /* 0x001fe20000000000 */
[----:B------:R-:W-:Y:S01]  /*07b0*/  IABS R7, R234 ;  /* 0x000000ea00077213 */ /* 0x000fe20000000000 */
[C---:B------:R-:W-:Y:S01]  /*07c0*/  VIADD R49, R165.reuse, 0x7 ;  /* 0x00000007a5317836 */ /* 0x040fe20000000000 */
[----:B------:R-:W-:Y:S01]  /*07d0*/  IABS R34, R47 ;  /* 0x0000002f00227213 */ /* 0x000fe20000000000 */
[----:B------:R0:W1:Y:S01]  /*07e0*/  F2I.FTZ.U32.TRUNC.NTZ R5, R4 ;  /* 0x0000000400057305 */ /* 0x000062000021f000 */
[----:B------:R-:W-:Y:S01]  /*07f0*/  IABS R36, R48 ;  /* 0x0000003000247213 */ /* 0x000fe20000000000 */
[C---:B------:R-:W-:Y:S01]  /*0800*/  VIADD R50, R165.reuse, 0x6 ;  /* 0x00000006a5327836 */ /* 0x040fe20000000000 */
[----:B------:R-:W-:Y:S01]  /*0810*/  LOP3.LUT R240, R0, 0x2c, RZ, 0xfc, !PT ;  /* 0x0000002c00f07812 */ /* 0x000fe200078efcff */
[----:B--2---:R-:W-:Y:S01]  /*0820*/  VIADD R2, R6, 0xffffffe ;  /* 0x0ffffffe06027836 */ /* 0x004fe20000000000 */
[C---:B------:R-:W-:Y:S01]  /*0830*/  LOP3.LUT R238, R0.reuse, 0x30, RZ, 0xfc, !PT ;  /* 0x0000003000ee7812 */ /* 0x040fe200078efcff */
[C---:B------:R-:W-:Y:S01]  /*0840*/  VIADD R51, R165.reuse, 0x5 ;  /* 0x00000005a5337836 */ /* 0x040fe20000000000 */
[C---:B------:R-:W-:Y:S01]  /*0850*/  LOP3.LUT R244, R0.reuse, 0x1c, RZ, 0xfc, !PT ;  /* 0x0000001c00f47812 */ /* 0x040fe200078efcff */
[----:B------:R-:W2:Y:S01]  /*0860*/  F2I.FTZ.U32.TRUNC.NTZ R3, R2 ;  /* 0x0000000200037305 */ /* 0x000ea2000021f000 */
[----:B0-----:R-:W-:Y:S01]  /*0870*/  IMAD.MOV.U32 R4, RZ, RZ, RZ ;  /* 0x000000ffff047224 */ /* 0x001fe200078e00ff */
[C---:B------:R-:W-:Y:S01]  /*0880*/  LOP3.LUT R243, R0.reuse, 0x20, RZ, 0xfc, !PT ;  /* 0x0000002000f37812 */ /* 0x040fe200078efcff */
[C---:B------:R-:W-:Y:S01]  /*0890*/  VIADD R53, R165.reuse, 0x3 ;  /* 0x00000003a5357836 */ /* 0x040fe20000000000 */
[C---:B------:R-:W-:Y:S01]  /*08a0*/  LOP3.LUT R242, R0.reuse, 0x24, RZ, 0xfc, !PT ;  /* 0x0000002400f27812 */ /* 0x040fe200078efcff */
[C---:B------:R-:W-:Y:S01]  /*08b0*/  VIADD R55, R165.reuse, 0x1 ;  /* 0x00000001a5377836 */ /* 0x040fe20000000000 */
[C---:B------:R-:W-:Y:S01]  /*08c0*/  LOP3.LUT R247, R0.reuse, 0x10, RZ, 0xfc, !PT ;  /* 0x0000001000f77812 */ /* 0x040fe200078efcff */
[--C-:B-1----:R-:W-:Y:S01]  /*08d0*/  IMAD.MOV R9, RZ, RZ, -R5.reuse ;  /* 0x000000ffff097224 */ /* 0x102fe200078e0a05 */
[C---:B------:R-:W-:Y:S01]  /*08e0*/  LOP3.LUT R246, R0.reuse, 0x14, RZ, 0xfc, !PT ;  /* 0x0000001400f67812 */ /* 0x040fe200078efcff */
[----:B------:R-:W-:Y:S01]  /*08f0*/  VIADD R52, R165, 0x4 ;  /* 0x00000004a5347836 */ /* 0x000fe20000000000 */
[----:B------:R-:W-:Y:S01]  /*0900*/  IABS R42, R55 ;  /* 0x00000037002a7213 */ /* 0x000fe20000000000 */
[----:B------:R-:W-:Y:S01]  /*0910*/  IMAD R9, R9, R12, RZ ;  /* 0x0000000c09097224 */ /* 0x000fe200078e02ff */
[----:B------:R-:W-:Y:S01]  /*0920*/  LOP3.LUT R245, R0, 0x18, RZ, 0xfc, !PT ;  /* 0x0000001800f57812 */ /* 0x000fe200078efcff */
[----:B------:R-:W-:Y:S01]  /*0930*/  VIADD R54, R165, 0x2 ;  /* 0x00000002a5367836 */ /* 0x000fe20000000000 */
[----:B------:R-:W-:Y:S01]  /*0940*/  LEA.HI R232, R233, 0x7c, RZ, 0x1c ;  /* 0x0000007ce9e87811 */ /* 0x000fe200078fe0ff */
[----:B------:R-:W-:Y:S01]  /*0950*/  IMAD.HI.U32 R5, R5, R9, R4 ;  /* 0x0000000905057227 */ /* 0x000fe200078e0004 */
[----:B------:R-:W-:-:S02]  /*0960*/  LEA.HI R231, R233, 0x3c, RZ, 0x1c ;  /* 0x0000003ce9e77811 */ /* 0x000fc400078fe0ff */
[----:B------:R-:W-:Y:S02]  /*0970*/  CS2R R140, SRZ ;  /* 0x00000000008c7805 */ /* 0x000fe4000001ff00 */
[----:B------:R-:W-:Y:S01]  /*0980*/  IABS R40, R54 ;  /* 0x0000003600287213 */ /* 0x000fe20000000000 */
[----:B--2---:R-:W-:Y:S01]  /*0990*/  IMAD.MOV R6, RZ, RZ, -R3 ;  /* 0x000000ffff067224 */ /* 0x004fe200078e0a03 */
[C---:B------:R-:W-:Y:S01]  /*09a0*/  LOP3.LUT R230, R0.reuse, 0x78, RZ, 0xfc, !PT ;  /* 0x0000007800e67812 */ /* 0x040fe200078efcff */
[----:B------:R-:W-:Y:S01]  /*09b0*/  IMAD.HI.U32 R5, R5, R7, RZ ;  /* 0x0000000705057227 */ /* 0x000fe200078e00ff */
[C---:B------:R-:W-:Y:S02]  /*09c0*/  LOP3.LUT R229, R0.reuse, 0x74, RZ, 0xfc, !PT ;  /* 0x0000007400e57812 */ /* 0x040fe400078efcff */
[----:B------:R-:W-:Y:S02]  /*09d0*/  CS2R R142, SRZ ;  /* 0x00000000008e7805 */ /* 0x000fe4000001ff00 */
[C---:B------:R-:W-:Y:S01]  /*09e0*/  LOP3.LUT R228, R0.reuse, 0x70, RZ, 0xfc, !PT ;  /* 0x0000007000e47812 */ /* 0x040fe200078efcff */
[----:B------:R-:W-:Y:S01]  /*09f0*/  IMAD.MOV R2, RZ, RZ, -R5 ;  /* 0x000000ffff027224 */ /* 0x000fe200078e0a05 */
[C---:B------:R-:W-:Y:S01]  /*0a00*/  LOP3.LUT R227, R0.reuse, 0x6c, RZ, 0xfc, !PT ;  /* 0x0000006c00e37812 */ /* 0x040fe200078efcff */
[C---:B------:R-:W-:Y:S01]  /*0a10*/  VIADD R4, R165.reuse, 0x1f ;  /* 0x0000001fa5047836 */ /* 0x040fe20000000000 */
[----:B------:R-:W-:Y:S01]  /*0a20*/  LOP3.LUT R226, R0, 0x68, RZ, 0xfc, !PT ;  /* 0x0000006800e27812 */ /* 0x000fe200078efcff */
[----:B------:R-:W-:Y:S01]  /*0a30*/  IMAD R7, R12, R2, R7 ;  /* 0x000000020c077224 */ /* 0x000fe200078e0207 */
[----:B------:R-:W-:Y:S01]  /*0a40*/  LOP3.LUT R225, R0, 0x64, RZ, 0xfc, !PT ;  /* 0x0000006400e17812 */ /* 0x000fe200078efcff */
[----:B------:R-:W-:Y:S01]  /*0a50*/  IMAD R5, R6, R39, RZ ;  /* 0x0000002706057224 */ /* 0x000fe200078e02ff */
[----:B------:R-:W-:Y:S01]  /*0a60*/  IABS R6, R4 ;  /* 0x0000000400067213 */ /* 0x000fe20000000000 */
[----:B------:R-:W-:Y:S01]  /*0a70*/  IMAD.MOV.U32 R2, RZ, RZ, RZ ;  /* 0x000000ffff027224 */ /* 0x000fe200078e00ff */
[----:B------:R-:W-:Y:S01]  /*0a80*/  ISETP.GT.U32.AND P0, PT, R12, R7, PT ;  /* 0x000000070c00720c */ /* 0x000fe20003f04070 */
[----:B------:R-:W-:Y:S01]  /*0a90*/  VIADD R9, R165, 0x1e ;  /* 0x0000001ea5097836 */ /* 0x000fe20000000000 */
[----:B------:R-:W-:Y:S01]  /*0aa0*/  ISETP.GE.AND P3, PT, R4, RZ, PT ;  /* 0x000000ff0400720c */ /* 0x000fe20003f66270 */
[----:B------:R-:W-:Y:S01]  /*0ab0*/  IMAD.HI.U32 R3, R3, R5, R2 ;  /* 0x0000000503037227 */ /* 0x000fe200078e0002 */
[----:B------:R-:W-:-:S02]  /*0ac0*/  LOP3.LUT R224, R0, 0x60, RZ, 0xfc, !PT ;  /* 0x0000006000e07812 */ /* 0x000fc400078efcff */
[----:B------:R-:W-:Y:S02]  /*0ad0*/  CS2R R120, SRZ ;  /* 0x0000000000787805 */ /* 0x000fe4000001ff00 */
[----:B------:R-:W-:Y:S01]  /*0ae0*/  IABS R8, R9 ;  /* 0x0000000900087213 */ /* 0x000fe20000000000 */
[----:B------:R-:W-:Y:S01]  /*0af0*/  IMAD.SHL.U32 R252, R233, 0x2, RZ ;  /* 0x00000002e9fc7824 */ /* 0x000fe200078e00ff */
[----:B------:R-:W-:Y:S01]  /*0b00*/  ISETP.GE.AND P6, PT, R9, RZ, PT ;  /* 0x000000ff0900720c */ /* 0x000fe20003fc6270 */
[----:B------:R-:W-:Y:S01]  /*0b10*/  IMAD.HI.U32 R2, R3, R6, RZ ;  /* 0x0000000603027227 */ /* 0x000fe200078e00ff */
[C---:B------:R-:W-:Y:S02]  /*0b20*/  LOP3.LUT R223, R0.reuse, 0x5c, RZ, 0xfc, !PT ;  /* 0x0000005c00df7812 */ /* 0x040fe400078efcff */
[----:B------:R-:W-:Y:S02]  /*0b30*/  CS2R R122, SRZ ;  /* 0x00000000007a7805 */ /* 0x000fe4000001ff00 */
[C---:B------:R-:W-:Y:S01]  /*0b40*/  LOP3.LUT R222, R0.reuse, 0x58, RZ, 0xfc, !PT ;  /* 0x0000005800de7812 */ /* 0x040fe200078efcff */
[----:B------:R-:W-:Y:S01]  /*0b50*/  IMAD.MOV R2, RZ, RZ, -R2 ;  /* 0x000000ffff027224 */ /* 0x000fe200078e0a02 */
[C---:B------:R-:W-:Y:S01]  /*0b60*/  LOP3.LUT R220, R0.reuse, 0x54, RZ, 0xfc, !PT ;  /* 0x0000005400dc7812 */ /* 0x040fe200078efcff */
[----:B------:R-:W-:Y:S01]  /*0b70*/  @!P0 IMAD.IADD R7, R7, 0x1, -R12 ;  /* 0x0000000107078824 */ /* 0x000fe200078e0a0c */
[C---:B------:R-:W-:Y:S01]  /*0b80*/  LOP3.LUT R219, R0.reuse, 0x50, RZ, 0xfc, !PT ;  /* 0x0000005000db7812 */ /* 0x040fe200078efcff */
[----:B------:R-:W-:Y:S01]  /*0b90*/  IMAD R5, R39, R2, R6 ;  /* 0x0000000227057224 */ /* 0x000fe200078e0206 */
[----:B------:R-:W-:Y:S01]  /*0ba0*/  LOP3.LUT R218, R0, 0x4c, RZ, 0xfc, !PT ;  /* 0x0000004c00da7812 */ /* 0x000fe200078efcff */
[----:B------:R-:W-:Y:S01]  /*0bb0*/  IMAD.HI.U32 R2, R3, R8, RZ ;  /* 0x0000000803027227 */ /* 0x000fe200078e00ff */
[----:B------:R-:W-:Y:S01]  /*0bc0*/  ISETP.GT.U32.AND P2, PT, R12, R7, PT ;  /* 0x000000070c00720c */ /* 0x000fe20003f44070 */
[----:B------:R-:W0:Y:S01]  /*0bd0*/  LDCU UR10, c[0x0][0x3a0] ;  /* 0x00007400ff0a77ac */ /* 0x000e220008000800 */
[----:B------:R-:W-:Y:S01]  /*0be0*/  ISETP.GT.U32.AND P0, PT, R39, R5, PT ;  /* 0x000000052700720c */ /* 0x000fe20003f04070 */
[----:B------:R-:W-:Y:S01]  /*0bf0*/  IMAD.MOV R2, RZ, RZ, -R2 ;  /* 0x000000ffff027224 */ /* 0x000fe200078e0a02 */
[C---:B------:R-:W-:Y:S01]  /*0c00*/  LOP3.LUT R217, R0.reuse, 0x48, RZ, 0xfc, !PT ;  /* 0x0000004800d97812 */ /* 0x040fe200078efcff */
[----:B------:R-:W-:Y:S01]  /*0c10*/  VIADD R6, R165, 0x1d ;  /* 0x0000001da5067836 */ /* 0x000fe20000000000 */
[C---:B------:R-:W-:Y:S01]  /*0c20*/  LOP3.LUT R166, R0.reuse, 0x44, RZ, 0xfc, !PT ;  /* 0x0000004400a67812 */ /* 0x040fe200078efcff */
[----:B------:R-:W-:Y:S01]  /*0c30*/  IMAD R4, R39, R2, R8 ;  /* 0x0000000227047224 */ /* 0x000fe200078e0208 */
[----:B------:R-:W-:Y:S01]  /*0c40*/  LOP3.LUT R250, R0, 0x4, RZ, 0xfc, !PT ;  /* 0x0000000400fa7812 */ /* 0x000fe200078efcff */
[----:B------:R-:W-:Y:S01]  /*0c50*/  IMAD.SHL.U32 R251, R233, 0x40, RZ ;  /* 0x00000040e9fb7824 */ /* 0x000fe200078e00ff */
[----:B------:R-:W-:-:S02]  /*0c60*/  IABS R10, R6 ;  /* 0x00000006000a7213 */ /* 0x000fc40000000000 */
[----:B------:R-:W-:Y:S01]  /*0c70*/  ISETP.GT.U32.AND P4, PT, R39, R4, PT ;  /* 0x000000042700720c */ /* 0x000fe20003f84070 */
[----:B------:R-:W-:Y:S01]  /*0c80*/  @!P2 IMAD.IADD R7, R7, 0x1, -R12 ;  /* 0x000000010707a824 */ /* 0x000fe200078e0a0c */
[----:B------:R-:W-:Y:S01]  /*0c90*/  ISETP.GE.AND P5, PT, R6, RZ, PT ;  /* 0x000000ff0600720c */ /* 0x000fe20003fa6270 */
[----:B------:R-:W-:Y:S01]  /*0ca0*/  @!P0 IMAD.IADD R5, R5, 0x1, -R39 ;  /* 0x0000000105058824 */ /* 0x000fe200078e0a27 */
[----:B------:R-:W-:Y:S01]  /*0cb0*/  ISETP.NE.AND P0, PT, R30, RZ, PT ;  /* 0x000000ff1e00720c */ /* 0x000fe20003f05270 */
[----:B------:R-:W-:Y:S01]  /*0cc0*/  IMAD.MOV.U32 R2, RZ, RZ, R7 ;  /* 0x000000ffff027224 */ /* 0x000fe200078e0007 */
[C---:B------:R-:W-:Y:S01]  /*0cd0*/  LOP3.LUT R249, R0.reuse, 0x8, RZ, 0xfc, !PT ;  /* 0x0000000800f97812 */ /* 0x040fe200078efcff */
[----:B------:R-:W-:Y:S01]  /*0ce0*/  VIADD R7, R165, 0x1c ;  /* 0x0000001ca5077836 */ /* 0x000fe20000000000 */
[----:B------:R-:W-:Y:S01]  /*0cf0*/  ISETP.GT.U32.AND P2, PT, R39, R5, PT ;  /* 0x000000052700720c */ /* 0x000fe20003f44070 */
[----:B------:R-:W-:Y:S01]  /*0d00*/  IMAD.HI.U32 R6, R3, R10, RZ ;  /* 0x0000000a03067227 */ /* 0x000fe200078e00ff */
[----:B------:R-:W-:-:S02]  /*0d10*/  LOP3.LUT R248, R0, 0xc, RZ, 0xfc, !PT ;  /* 0x0000000c00f87812 */ /* 0x000fc400078efcff */
[----:B------:R-:W-:Y:S01]  /*0d20*/  IABS R8, R7 ;  /* 0x0000000700087213 */ /* 0x000fe20000000000 */
[----:B------:R-:W-:Y:S02]  /*0d30*/  IMAD.MOV R6, RZ, RZ, -R6 ;  /* 0x000000ffff067224 */ /* 0x000fe400078e0a06 */
[----:B------:R-:W-:Y:S01]  /*0d40*/  @!P1 IMAD.MOV R2, RZ, RZ, -R2 ;  /* 0x000000ffff029224 */ /* 0x000fe200078e0a02 */
[----:B------:R-:W-:Y:S01]  /*0d50*/  ISETP.GE.AND P1, PT, R7, RZ, PT ;  /* 0x000000ff0700720c */ /* 0x000fe20003f26270 */
[--C-:B------:R-:W-:Y:S01]  /*0d60*/  @!P4 IMAD.IADD R4, R4, 0x1, -R39.reuse ;  /* 0x000000010404c824 */ /* 0x100fe200078e0a27 */
[----:B------:R-:W-:Y:S01]  /*0d70*/  @!P0 LOP3.LUT R2, RZ, R30, RZ, 0x33, !PT ;  /* 0x0000001eff028212 */ /* 0x000fe200078e33ff */
[----:B------:R-:W-:Y:S02]  /*0d80*/  VIADD R7, R165, 0x1b ;  /* 0x0000001ba5077836 */ /* 0x000fe40000000000 */
[C---:B------:R-:W-:Y:S01]  /*0d90*/  IMAD R6, R39.reuse, R6, R10 ;  /* 0x0000000627067224 */ /* 0x040fe200078e020a */
[----:B------:R-:W-:Y:S01]  /*0da0*/  ISETP.GT.U32.AND P4, PT, R39, R4, PT ;  /* 0x000000042700720c */ /* 0x000fe20003f84070 */
[----:B------:R-:W-:Y:S01]  /*0db0*/  IMAD.MOV.U32 R10, RZ, RZ, R8 ;  /* 0x000000ffff0a7224 */ /* 0x000fe200078e0008 */
[----:B------:R-:W-:Y:S01]  /*0dc0*/  ISETP.GE.AND P0, PT, R7, RZ, PT ;  /* 0x000000ff0700720c */ /* 0x000fe20003f06270 */
[----:B------:R-:W-:Y:S01]  /*0dd0*/  @!P2 IMAD.IADD R5, R5, 0x1, -R39 ;  /* 0x000000010505a824 */ /* 0x000fe200078e0a27 */
[----:B------:R-:W-:Y:S01]  /*0de0*/  IABS R12, R7 ;  /* 0x00000007000c7213 */ /* 0x000fe20000000000 */
[----:B------:R-:W-:Y:S01]  /*0df0*/  IMAD.HI.U32 R7, R3, R10, RZ ;  /* 0x0000000a03077227 */ /* 0x000fe200078e00ff */
[----:B------:R-:W-:-:S03]  /*0e00*/  ISETP.GT.U32.AND P2, PT, R39, R6, PT ;  /* 0x000000062700720c */ /* 0x000fc60003f44070 */
[----:B------:R-:W-:Y:S02]  /*0e10*/  IMAD.MOV R9, RZ, RZ, -R7 ;  /* 0x000000ffff097224 */ /* 0x000fe400078e0a07 */
[----:B------:R-:W-:-:S04]  /*0e20*/  IMAD.HI.U32 R7, R3, R12, RZ ;  /* 0x0000000c03077227 */ /* 0x000fc800078e00ff */
[----:B------:R-:W-:Y:S02]  /*0e30*/  VIADD R8, R165, 0x1a ;  /* 0x0000001aa5087836 */ /* 0x000fe40000000000 */
[----:B------:R-:W-:Y:S02]  /*0e40*/  IMAD.MOV R7, RZ, RZ, -R7 ;  /* 0x000000ffff077224 */ /* 0x000fe400078e0a07 */
[----:B------:R-:W-:Y:S01]  /*0e50*/  @!P3 IMAD.MOV R5, RZ, RZ, -R5 ;  /* 0x000000ffff05b224 */ /* 0x000fe200078e0a05 */
[----:B------:R-:W-:Y:S01]  /*0e60*/  ISETP.GE.AND P3, PT, R8, RZ, PT ;  /* 0x000000ff0800720c */ /* 0x000fe20003f66270 */
[--C-:B------:R-:W-:Y:S01]  /*0e70*/  @!P4 IMAD.IADD R4, R4, 0x1, -R39.reuse ;  /* 0x000000010404c824 */ /* 0x100fe200078e0a27 */
[----:B------:R-:W-:Y:S01]  /*0e80*/  IABS R14, R8 ;  /* 0x00000008000e7213 */ /* 0x000fe20000000000 */
[C---:B------:R-:W-:Y:S02]  /*0e90*/  IMAD R8, R39.reuse, R9, R10 ;  /* 0x0000000927087224 */ /* 0x040fe400078e020a */
[C---:B------:R-:W-:Y:S01]  /*0ea0*/  IMAD R10, R39.reuse, R7, R12 ;  /* 0x00000007270a7224 */ /* 0x040fe200078e020c */
[----:B------:R-:W-:Y:S01]  /*0eb0*/  IABS R12, R11 ;  /* 0x0000000b000c7213 */ /* 0x000fe20000000000 */
[----:B------:R-:W-:Y:S01]  /*0ec0*/  @!P2 IMAD.IADD R6, R6, 0x1, -R39 ;  /* 0x000000010606a824 */ /* 0x000fe200078e0a27 */
[----:B------:R-:W-:Y:S01]  /*0ed0*/  ISETP.GT.U32.AND P4, PT, R39, R8, PT ;  /* 0x000000082700720c */ /* 0x000fe20003f84070 */
[----:B------:R-:W-:-:S02]  /*0ee0*/  IMAD.MOV.U32 R7, RZ, RZ, R4 ;  /* 0x000000ffff077224 */ /* 0x000fc400078e0004 */
[----:B------:R-:W-:Y:S01]  /*0ef0*/  IMAD.HI.U32 R9, R3, R14, RZ ;  /* 0x0000000e03097227 */ /* 0x000fe200078e00ff */
[----:B------:R-:W-:-:S03]  /*0f00*/  ISETP.GT.U32.AND P2, PT, R39, R6, PT ;  /* 0x000000062700720c */ /* 0x000fc60003f44070 */
[----:B------:R-:W-:Y:S01]  /*0f10*/  @!P6 IMAD.MOV R7, RZ, RZ, -R7 ;  /* 0x000000ffff07e224 */ /* 0x000fe200078e0a07 */
[----:B------:R-:W-:Y:S01]  /*0f20*/  ISETP.GT.U32.AND P6, PT, R39, R10, PT ;  /* 0x0000000a2700720c */ /* 0x000fe20003fc4070 */
[----:B------:R-:W-:Y:S02]  /*0f30*/  IMAD.MOV R9, RZ, RZ, -R9 ;  /* 0x000000ffff097224 */ /* 0x000fe400078e0a09 */
[----:B------:R-:W-:Y:S02]  /*0f40*/  VIADD R30, R165, 0x11 ;  /* 0x00000011a51e7836 */ /* 0x000fe40000000000 */
[----:B------:R-:W-:Y:S01]  /*0f50*/  IMAD R4, R39, R9, R14 ;  /* 0x0000000927047224 */ /* 0x000fe200078e020e */
[----:B------:R-:W-:Y:S01]  /*0f60*/  IABS R14, R15 ;  /* 0x0000000f000e7213 */ /* 0x000fe20000000000 */
[--C-:B------:R-:W-:Y:S01]  /*0f70*/  @!P4 IMAD.IADD R8, R8, 0x1, -R39.reuse ;  /* 0x000000010808c824 */ /* 0x100fe200078e0a27 */
[----:B------:R-:W-:Y:S01]  /*0f80*/  IABS R28, R30 ;  /* 0x0000001e001c7213 */ /* 0x000fe20000000000 */
[----:B------:R-:W-:Y:S01]  /*0f90*/  @!P2 IMAD.IADD R6, R6, 0x1, -R39 ;  /* 0x000000010606a824 */ /* 0x000fe200078e0a27 */
[----:B------:R-:W-:Y:S01]  /*0fa0*/  ISETP.GE.AND P2, PT, R11, RZ, PT ;  /* 0x000000ff0b00720c */ /* 0x000fe20003f46270 */
[----:B------:R-:W-:Y:S01]  /*0fb0*/  IMAD.HI.U32 R11, R3, R16, RZ ;  /* 0x00000010030b7227 */ /* 0x000fe200078e00ff */
[----:B------:R-:W-:-:S03]  /*0fc0*/  ISETP.GT.U32.AND P4, PT, R39, R8, PT ;  /* 0x000000082700720c */ /* 0x000fc60003f84070 */
[----:B------:R-:W-:Y:S02]  /*0fd0*/  @!P6 IMAD.IADD R10, R10, 0x1, -R39 ;  /* 0x000000010a0ae824 */ /* 0x000fe400078e0a27 */
[----:B------:R-:W-:Y:S02]  /*0fe0*/  IMAD.MOV.U32 R9, RZ, RZ, R6 ;  /* 0x000000ffff097224 */ /* 0x000fe400078e0006 */
[----:B------:R-:W-:Y:S01]  /*0ff0*/  IMAD.HI.U32 R6, R3, R12, RZ ;  /* 0x0000000c03067227 */ /* 0x000fe200078e00ff */
[----:B------:R-:W-:-:S03]  /*1000*/  ISETP.GT.U32.AND P6, PT, R39, R10, PT ;  /* 0x0000000a2700720c */ /* 0x000fc60003fc4070 */
[----:B------:R-:W-:Y:S02]  /*1010*/  IMAD.MOV R6, RZ, RZ, -R6 ;  /* 0x000000ffff067224 */ /* 0x000fe400078e0a06 */
[----:B------:R-:W-:Y:S02]  /*1020*/  IMAD.MOV R11, RZ, RZ, -R11 ;  /* 0x000000ffff0b7224 */ /* 0x000fe400078e0a0b */
[C---:B------:R-:W-:Y:S02]  /*1030*/  IMAD R6, R39.reuse, R6, R12 ;  /* 0x0000000627067224 */ /* 0x040fe400078e020c */
[----:B------:R-:W-:Y:S01]  /*1040*/  IMAD R12, R39, R11, R16 ;  /* 0x0000000b270c7224 */ /* 0x000fe200078e0210 */
[----:B------:R-:W-:Y:S01]  /*1050*/  IABS R16, R17 ;  /* 0x0000001100107213 */ /* 0x000fe20000000000 */
[----:B------:R-:W-:-:S04]  /*1060*/  IMAD.HI.U32 R11, R3, R14, RZ ;  /* 0x0000000e030b7227 */ /* 0x000fc800078e00ff */
[----:B------:R-:W-:Y:S01]  /*1070*/  @!P6 IMAD.IADD R10, R10, 0x1, -R39 ;  /* 0x000000010a0ae824 */ /* 0x000fe200078e0a27 */
[C---:B------:R-:W-:Y:S01]  /*1080*/  ISETP.GT.U32.AND P6, PT, R39.reuse, R12, PT ;  /* 0x0000000c2700720c */ /* 0x040fe20003fc4070 */
[----:B------:R-:W-:Y:S02]  /*1090*/  IMAD.MOV R11, RZ, RZ, -R11 ;  /* 0x000000ffff0b7224 */ /* 0x000fe400078e0a0b */
[----:B------:R-:W-:Y:S01]  /*10a0*/  @!P5 IMAD.MOV R9, RZ, RZ, -R9 ;  /* 0x000000ffff09d224 */ /* 0x000fe200078e0a09 */
[C---:B------:R-:W-:Y:S01]  /*10b0*/  ISETP.GT.U32.AND P5, PT, R39.reuse, R4, PT ;  /* 0x000000042700720c */ /* 0x040fe20003fa4070 */
[----:B------:R-:W-:Y:S01]  /*10c0*/  @!P4 IMAD.IADD R8, R8, 0x1, -R39 ;  /* 0x000000010808c824 */ /* 0x000fe200078e0a27 */
[C---:B------:R-:W-:Y:S01]  /*10d0*/  ISETP.GT.U32.AND P4, PT, R39.reuse, R6, PT ;  /* 0x000000062700720c */ /* 0x040fe20003f84070 */
[----:B------:R-:W-:Y:S02]  /*10e0*/  IMAD R14, R39, R11, R14 ;  /* 0x0000000b270e7224 */ /* 0x000fe400078e020e */
[----:B------:R-:W-:Y:S01]  /*10f0*/  @!P1 IMAD.MOV R8, RZ, RZ, -R8 ;  /* 0x000000ffff089224 */ /* 0x000fe200078e0a08 */
[----:B------:R-:W-:Y:S01]  /*1100*/  ISETP.GE.AND P1, PT, R13, RZ, PT ;  /* 0x000000ff0d00720c */ /* 0x000fe20003f26270 */
[----:B------:R-:W-:-:S04]  /*1110*/  IMAD.HI.U32 R13, R3, R16, RZ ;  /* 0x00000010030d7227 */ /* 0x000fc800078e00ff */
[----:B------:R-:W-:Y:S02]  /*1120*/  @!P6 IMAD.IADD R12, R12, 0x1, -R39 ;  /* 0x000000010c0ce824 */ /* 0x000fe400078e0a27 */
[----:B------:R-:W-:Y:S02]  /*1130*/  IMAD.MOV R13, RZ, RZ, -R13 ;  /* 0x000000ffff0d7224 */ /* 0x000fe400078e0a0d */
[----:B------:R-:W-:Y:S01]  /*1140*/  @!P0 IMAD.MOV R10, RZ, RZ, -R10 ;  /* 0x000000ffff0a8224 */ /* 0x000fe200078e0a0a */
[----:B------:R-:W-:Y:S01]  /*1150*/  ISETP.GT.U32.AND P6, PT, R39, R12, PT ;  /* 0x0000000c2700720c */ /* 0x000fe20003fc4070 */
[--C-:B------:R-:W-:Y:S01]  /*1160*/  @!P5 IMAD.IADD R4, R4, 0x1, -R39.reuse ;  /* 0x000000010404d824 */ /* 0x100fe200078e0a27 */
[----:B------:R-:W-:Y:S01]  /*1170*/  ISETP.GE.AND P0, PT, R15, RZ, PT ;  /* 0x000000ff0f00720c */ /* 0x000fe20003f06270 */
[----:B------:R-:W-:Y:S02]  /*1180*/  @!P4 IMAD.IADD R6, R6, 0x1, -R39 ;  /* 0x000000010606c824 */ /* 0x000fe400078e0a27 */
[C---:B------:R-:W-:Y:S01]  /*1190*/  IMAD R15, R39.reuse, R13, R16 ;  /* 0x0000000d270f7224 */ /* 0x040fe200078e0210 */
[----:B------:R-:W-:Y:S01]  /*11a0*/  ISETP.GT.U32.AND P5, PT, R39, R4, PT ;  /* 0x000000042700720c */ /* 0x000fe20003fa4070 */
[----:B------:R-:W-:Y:S01]  /*11b0*/  VIADD R11, R165, 0x15 ;  /* 0x00000015a50b7836 */ /* 0x000fe20000000000 */
[----:B------:R-:W-:Y:S01]  /*11c0*/  ISETP.GT.U32.AND P4, PT, R39, R6, PT ;  /* 0x000000062700720c */ /* 0x000fe20003f84070 */
[----:B------:R-:W-:-:S03]  /*11d0*/  IMAD.HI.U32 R13, R3, R22, RZ ;  /* 0x00000016030d7227 */ /* 0x000fc600078e00ff */
[----:B------:R-:W-:Y:S01]  /*11e0*/  IABS R20, R11 ;  /* 0x0000000b00147213 */ /* 0x000fe20000000000 */
[----:B------:R-:W-:Y:S01]  /*11f0*/  @!P6 IMAD.IADD R12, R12, 0x1, -R39 ;  /* 0x000000010c0ce824 */ /* 0x000fe200078e0a27 */
[----:B------:R-:W-:Y:S01]  /*1200*/  ISETP.GT.U32.AND P6, PT, R39, R14, PT ;  /* 0x0000000e2700720c */ /* 0x000fe20003fc4070 */
[----:B------:R-:W-:-:S04]  /*1210*/  IMAD.HI.U32 R16, R3, R24, RZ ;  /* 0x0000001803107227 */ /* 0x000fc800078e00ff */
[--C-:B------:R-:W-:Y:S01]  /*1220*/  @!P5 IMAD.IADD R4, R4, 0x1, -R39.reuse ;  /* 0x000000010404d824 */ /* 0x100fe200078e0a27 */
[----:B------:R-:W-:Y:S01]  /*1230*/  ISETP.GE.AND P5, PT, R17, RZ, PT ;  /* 0x000000ff1100720c */ /* 0x000fe20003fa6270 */
[----:B------:R-:W-:Y:S01]  /*1240*/  @!P4 IMAD.IADD R6, R6, 0x1, -R39 ;  /* 0x000000010606c824 */ /* 0x000fe200078e0a27 */
[----:B------:R-:W-:Y:S01]  /*1250*/  ISETP.GE.AND P4, PT, R11, RZ, PT ;  /* 0x000000ff0b00720c */ /* 0x000fe20003f86270 */
[----:B------:R-:W-:-:S04]  /*1260*/  IMAD.HI.U32 R17, R3, R26, RZ ;  /* 0x0000001a03117227 */ /* 0x000fc800078e00ff */
[----:B------:R-:W-:Y:S01]  /*1270*/  @!P6 IMAD.IADD R14, R14, 0x1, -R39 ;  /* 0x000000010e0ee824 */ /* 0x000fe200078e0a27 */
[----:B------:R-:W-:Y:S01]  /*1280*/  ISETP.GT.U32.AND P6, PT, R39, R15, PT ;  /* 0x0000000f2700720c */ /* 0x000fe20003fc4070 */
[----:B------:R-:W-:-:S04]  /*1290*/  IMAD.HI.U32 R11, R3, R20, RZ ;  /* 0x00000014030b7227 */ /* 0x000fc800078e00ff */
[----:B------:R-:W-:Y:S02]  /*12a0*/  IMAD.MOV R13, RZ, RZ, -R13 ;  /* 0x000000ffff0d7224 */ /* 0x000fe400078e0a0d */
[----:B------:R-:W-:-:S04]  /*12b0*/  IMAD.HI.U32 R18, R3, R28, RZ ;  /* 0x0000001c03127227 */ /* 0x000fc800078e00ff */
[----:B------:R-:W-:Y:S02]  /*12c0*/  IMAD.MOV R21, RZ, RZ, -R17 ;  /* 0x000000ffff157224 */ /* 0x000fe400078e0a11 */
[----:B------:R-:W-:Y:S01]  /*12d0*/  @!P6 IMAD.IADD R15, R15, 0x1, -R39 ;  /* 0x000000010f0fe824 */ /* 0x000fe200078e0a27 */
[C---:B------:R-:W-:Y:S01]  /*12e0*/  ISETP.GT.U32.AND P6, PT, R39.reuse, R14, PT ;  /* 0x0000000e2700720c */ /* 0x040fe20003fc4070 */
[----:B------:R-:W-:Y:S02]  /*12f0*/  IMAD.MOV R11, RZ, RZ, -R11 ;  /* 0x000000ffff0b7224 */ /* 0x000fe400078e0a0b */
[----:B------:R-:W-:Y:S02]  /*1300*/  IMAD.MOV R19, RZ, RZ, -R16 ;  /* 0x000000ffff137224 */ /* 0x000fe400078e0a10 */
[----:B------:R-:W-:Y:S01]  /*1310*/  IMAD R17, R39, R13, R22 ;  /* 0x0000000d27117224 */ /* 0x000fe200078e0216 */
[----:B------:R-:W-:Y:S01]  /*1320*/  IABS R22, R33 ;  /* 0x0000002100167213 */ /* 0x000fe20000000000 */
[----:B------:R-:W-:-:S02]  /*1330*/  IMAD.MOV R23, RZ, RZ, -R18 ;  /* 0x000000ffff177224 */ /* 0x000fc400078e0a12 */
[C---:B------:R-:W-:Y:S02]  /*1340*/  IMAD R16, R39.reuse, R11, R20 ;  /* 0x0000000b27107224 */ /* 0x040fe400078e0214 */
[C---:B------:R-:W-:Y:S01]  /*1350*/  IMAD R18, R39.reuse, R19, R24 ;  /* 0x0000001327127224 */ /* 0x040fe200078e0218 */
[----:B------:R-:W-:Y:S01]  /*1360*/  IABS R24, R35 ;  /* 0x0000002300187213 */ /* 0x000fe20000000000 */
[----:B------:R-:W-:Y:S01]  /*1370*/  @!P1 IMAD.MOV R12, RZ, RZ, -R12 ;  /* 0x000000ffff0c9224 */ /* 0x000fe200078e0a0c */
[C---:B------:R-:W-:Y:S01]  /*1380*/  ISETP.GT.U32.AND P1, PT, R39.reuse, R17, PT ;  /* 0x000000112700720c */ /* 0x040fe20003f24070 */
[----:B------:R-:W-:Y:S02]  /*1390*/  IMAD.MOV.U32 R11, RZ, RZ, R4 ;  /* 0x000000ffff0b7224 */ /* 0x000fe400078e0004 */
[----:B------:R-:W-:Y:S01]  /*13a0*/  @!P6 IMAD.IADD R14, R14, 0x1, -R39 ;  /* 0x000000010e0ee824 */ /* 0x000fe200078e0a27 */
[C---:B------:R-:W-:Y:S01]  /*13b0*/  ISETP.GT.U32.AND P6, PT, R39.reuse, R18, PT ;  /* 0x000000122700720c */ /* 0x040fe20003fc4070 */
[----:B------:R-:W-:Y:S01]  /*13c0*/  @!P3 IMAD.MOV R11, RZ, RZ, -R11 ;  /* 0x000000ffff0bb224 */ /* 0x000fe200078e0a0b */
[----:B------:R-:W-:Y:S01]  /*13d0*/  ISETP.GT.U32.AND P3, PT, R39, R16, PT ;  /* 0x000000102700720c */ /* 0x000fe20003f64070 */
[----:B------:R-:W-:-:S02]  /*13e0*/  IMAD.MOV.U32 R13, RZ, RZ, R6 ;  /* 0x000000ffff0d7224 */ /* 0x000fc400078e0006 */
[----:B------:R-:W-:-:S04]  /*13f0*/  IMAD.HI.U32 R6, R3, R24, RZ ;  /* 0x0000001803067227 */ /* 0x000fc800078e00ff */
[----:B------:R-:W-:Y:S01]  /*1400*/  @!P2 IMAD.MOV R13, RZ, RZ, -R13 ;  /* 0x000000ffff0da224 */ /* 0x000fe200078e0a0d */
[----:B------:R-:W-:Y:S01]  /*1410*/  ISETP.GT.U32.AND P2, PT, R39, R15, PT ;  /* 0x0000000f2700720c */ /* 0x000fe20003f44070 */
[--C-:B------:R-:W-:Y:S02]  /*1420*/  @!P1 IMAD.IADD R17, R17, 0x1, -R39.reuse ;  /* 0x0000000111119824 */ /* 0x100fe400078e0a27 */
[--C-:B------:R-:W-:Y:S02]  /*1430*/  @!P6 IMAD.IADD R18, R18, 0x1, -R39.reuse ;  /* 0x000000011212e824 */ /* 0x100fe400078e0a27 */
[----:B------:R-:W-:Y:S01]  /*1440*/  @!P3 IMAD.IADD R16, R16, 0x1, -R39 ;  /* 0x000000011010b824 */ /* 0x000fe200078e0a27 */
[C---:B------:R-:W-:Y:S01]  /*1450*/  ISETP.GT.U32.AND P6, PT, R39.reuse, R17, PT ;  /* 0x000000112700720c */ /* 0x040fe20003fc4070 */
[C---:B------:R-:W-:Y:S01]  /*1460*/  IMAD R19, R39.reuse, R21, R26 ;  /* 0x0000001527137224 */ /* 0x040fe200078e021a */
[----:B------:R-:W-:Y:S01]  /*1470*/  IABS R21, R38 ;  /* 0x0000002600157213 */ /* 0x000fe20000000000 */
[----:B------:R-:W-:Y:S01]  /*1480*/  IMAD.MOV R6, RZ, RZ, -R6 ;  /* 0x000000ffff067224 */ /* 0x000fe200078e0a06 */
[----:B------:R-:W-:Y:S01]  /*1490*/  ISETP.GT.U32.AND P1, PT, R39, R16, PT ;  /* 0x000000102700720c */ /* 0x000fe20003f24070 */
[----:B------:R-:W-:Y:S01]  /*14a0*/  IMAD.HI.U32 R4, R3, R22, RZ ;  /* 0x0000001603047227 */ /* 0x000fe200078e00ff */
[----:B------:R-:W-:-:S03]  /*14b0*/  IABS R26, R37 ;  /* 0x00000025001a7213 */ /* 0x000fc60000000000 */
[----:B------:R-:W-:Y:S01]  /*14c0*/  IMAD R20, R39, R23, R28 ;  /* 0x0000001727147224 */ /* 0x000fe200078e021c */
[----:B------:R-:W-:Y:S01]  /*14d0*/  IABS R28, R43 ;  /* 0x0000002b001c7213 */ /* 0x000fe20000000000 */
[--C-:B------:R-:W-:Y:S01]  /*14e0*/  @!P2 IMAD.IADD R15, R15, 0x1, -R39.reuse ;  /* 0x000000010f0fa824 */ /* 0x100fe200078e0a27 */
[C---:B------:R-:W-:Y:S01]  /*14f0*/  ISETP.GT.U32.AND P2, PT, R39.reuse, R19, PT ;  /* 0x000000132700720c */ /* 0x040fe20003f44070 */
[C---:B------:R-:W-:Y:S01]  /*1500*/  IMAD R6, R39.reuse, R6, R24 ;  /* 0x0000000627067224 */ /* 0x040fe200078e0218 */
[----:B------:R-:W-:Y:S01]  /*1510*/  ISETP.GT.U32.AND P3, PT, R39, R20, PT ;  /* 0x000000142700720c */ /* 0x000fe20003f64070 */
[----:B------:R-:W-:Y:S02]  /*1520*/  IMAD.MOV R4, RZ, RZ, -R4 ;  /* 0x000000ffff047224 */ /* 0x000fe400078e0a04 */
[----:B------:R-:W-:Y:S01]  /*1530*/  @!P6 IMAD.IADD R17, R17, 0x1, -R39 ;  /* 0x000000011111e824 */ /* 0x000fe200078e0a27 */
[C---:B------:R-:W-:Y:S01]  /*1540*/  ISETP.GT.U32.AND P6, PT, R39.reuse, R6, PT ;  /* 0x000000062700720c */ /* 0x040fe20003fc4070 */
[----:B------:R-:W-:-:S02]  /*1550*/  IMAD R4, R39, R4, R22 ;  /* 0x0000000427047224 */ /* 0x000fc400078e0216 */
[----:B------:R-:W-:Y:S02]  /*1560*/  IMAD.MOV.U32 R24, RZ, RZ, R21 ;  /* 0x000000ffff187224 */ /* 0x000fe400078e0015 */
[----:B------:R-:W-:-:S04]  /*1570*/  IMAD.HI.U32 R21, R3, R26, RZ ;  /* 0x0000001a03157227 */ /* 0x000fc800078e00ff */
[----:B------:R-:W-:Y:S01]  /*1580*/  @!P1 IMAD.IADD R16, R16, 0x1, -R39 ;  /* 0x0000000110109824 */ /* 0x000fe200078e0a27 */
[----:B------:R-:W-:Y:S01]  /*1590*/  ISETP.GT.U32.AND P1, PT, R39, R4, PT ;  /* 0x000000042700720c */ /* 0x000fe20003f24070 */
[----:B------:R-:W-:-:S04]  /*15a0*/  IMAD.HI.U32 R22, R3, R24, RZ ;  /* 0x0000001803167227 */ /* 0x000fc800078e00ff */
[----:B------:R-:W-:Y:S02]  /*15b0*/  IMAD.MOV R21, RZ, RZ, -R21 ;  /* 0x000000ffff157224 */ /* 0x000fe400078e0a15 */
[--C-:B------:R-:W-:Y:S01]  /*15c0*/  @!P2 IMAD.IADD R19, R19, 0x1, -R39.reuse ;  /* 0x000000011313a824 */ /* 0x100fe200078e0a27 */
[C---:B------:R-:W-:Y:S01]  /*15d0*/  ISETP.GT.U32.AND P2, PT, R39.reuse, R18, PT ;  /* 0x000000122700720c */ /* 0x040fe20003f44070 */
[----:B------:R-:W-:Y:S02]  /*15e0*/  IMAD.MOV R23, RZ, RZ, -R22 ;  /* 0x000000ffff177224 */ /* 0x000fe400078e0a16 */
[C---:B------:R-:W-:Y:S02]  /*15f0*/  IMAD R22, R39.reuse, R21, R26 ;  /* 0x0000001527167224 */ /* 0x040fe400078e021a */
[--C-:B------:R-:W-:Y:S02]  /*1600*/  @!P3 IMAD.IADD R20, R20, 0x1, -R39.reuse ;  /* 0x000000011414b824 */ /* 0x100fe400078e0a27 */
[----:B------:R-:W-:Y:S01]  /*1610*/  @!P0 IMAD.MOV R14, RZ, RZ, -R14 ;  /* 0x000000ffff0e8224 */ /* 0x000fe200078e0a0e */
[C---:B------:R-:W-:Y:S01]  /*1620*/  ISETP.GT.U32.AND P0, PT, R39.reuse, R19, PT ;  /* 0x000000132700720c */ /* 0x040fe20003f04070 */
[--C-:B------:R-:W-:Y:S01]  /*1630*/  @!P6 IMAD.IADD R6, R6, 0x1, -R39.reuse ;  /* 0x000000010606e824 */ /* 0x100fe200078e0a27 */
[C---:B------:R-:W-:Y:S01]  /*1640*/  ISETP.GT.U32.AND P6, PT, R39.reuse, R22, PT ;  /* 0x000000162700720c */ /* 0x040fe20003fc4070 */
[----:B------:R-:W-:Y:S01]  /*1650*/  @!P1 IMAD.IADD R4, R4, 0x1, -R39 ;  /* 0x0000000104049824 */ /* 0x000fe200078e0a27 */
[----:B------:R-:W-:Y:S01]  /*1660*/  ISETP.GT.U32.AND P3, PT, R39, R20, PT ;  /* 0x000000142700720c */ /* 0x000fe20003f64070 */
[----:B------:R-:W-:Y:S01]  /*1670*/  IMAD.HI.U32 R21, R3, R28, RZ ;  /* 0x0000001c03157227 */ /* 0x000fe200078e00ff */
[----:B------:R-:W-:-:S02]  /*1680*/  ISETP.GE.AND P1, PT, R30, RZ, PT ;  /* 0x000000ff1e00720c */ /* 0x000fc40003f26270 */
[----:B------:R-:W-:Y:S01]  /*1690*/  IABS R30, R45 ;  /* 0x0000002d001e7213 */ /* 0x000fe20000000000 */
[----:B------:R-:W-:Y:S01]  /*16a0*/  @!P2 IMAD.IADD R18, R18, 0x1, -R39 ;  /* 0x000000011212a824 */ /* 0x000fe200078e0a27 */
[----:B------:R-:W-:Y:S01]  /*16b0*/  ISETP.GE.AND P2, PT, R25, RZ, PT ;  /* 0x000000ff1900720c */ /* 0x000fe20003f46270 */
[C---:B------:R-:W-:Y:S02]  /*16c0*/  IMAD R24, R39.reuse, R23, R24 ;  /* 0x0000001727187224 */ /* 0x040fe400078e0218 */
[----:B------:R-:W-:Y:S01]  /*16d0*/  @!P4 IMAD.MOV R16, RZ, RZ, -R16 ;  /* 0x000000ffff10c224 */ /* 0x000fe200078e0a10 */
[----:B------:R-:W-:Y:S01]  /*16e0*/  ISETP.GT.U32.AND P4, PT, R39, R6, PT ;  /* 0x000000062700720c */ /* 0x000fe20003f84070 */
[----:B------:R-:W-:Y:S02]  /*16f0*/  IMAD.MOV R25, RZ, RZ, -R21 ;  /* 0x000000ffff197224 */ /* 0x000fe400078e0a15 */
[----:B------:R-:W-:-:S04]  /*1700*/  IMAD.HI.U32 R21, R3, R30, RZ ;  /* 0x0000001e03157227 */ /* 0x000fc800078e00ff */
[----:B------:R-:W-:-:S04]  /*1710*/  IMAD.HI.U32 R23, R3, R32, RZ ;  /* 0x0000002003177227 */ /* 0x000fc800078e00ff */
[--C-:B------:R-:W-:Y:S01]  /*1720*/  @!P0 IMAD.IADD R19, R19, 0x1, -R39.reuse ;  /* 0x0000000113138824 */ /* 0x100fe200078e0a27 */
[----:B------:R-:W-:Y:S01]  /*1730*/  ISETP.GE.AND P0, PT, R27, RZ, PT ;  /* 0x000000ff1b00720c */ /* 0x000fe20003f06270 */
[----:B------:R-:W-:Y:S01]  /*1740*/  @!P6 IMAD.IADD R22, R22, 0x1, -R39 ;  /* 0x000000011616e824 */ /* 0x000fe200078e0a27 */
[----:B------:R-:W-:Y:S01]  /*1750*/  ISETP.GT.U32.AND P6, PT, R39, R24, PT ;  /* 0x000000182700720c */ /* 0x000fe20003fc4070 */
[----:B------:R-:W-:-:S04]  /*1760*/  IMAD.HI.U32 R26, R3, R34, RZ ;  /* 0x00000022031a7227 */ /* 0x000fc800078e00ff */
[----:B------:R-:W-:-:S04]  /*1770*/  IMAD.HI.U32 R27, R3, R36, RZ ;  /* 0x00000024031b7227 */ /* 0x000fc800078e00ff */
[----:B------:R-:W-:Y:S02]  /*1780*/  IMAD.MOV R21, RZ, RZ, -R21 ;  /* 0x000000ffff157224 */ /* 0x000fe400078e0a15 */
[----:B------:R-:W-:Y:S02]  /*1790*/  IMAD.MOV R23, RZ, RZ, -R23 ;  /* 0x000000ffff177224 */ /* 0x000fe400078e0a17 */
[----:B------:R-:W-:Y:S01]  /*17a0*/  @!P3 IMAD.IADD R20, R20, 0x1, -R39 ;  /* 0x000000011414b824 */ /* 0x000fe200078e0a27 */
[----:B------:R-:W-:Y:S01]  /*17b0*/  ISETP.GE.AND P3, PT, R29, RZ, PT ;  /* 0x000000ff1d00720c */ /* 0x000fe20003f66270 */
[----:B------:R-:W-:Y:S02]  /*17c0*/  IMAD R25, R39, R25, R28 ;  /* 0x0000001927197224 */ /* 0x000fe400078e021c */
[----:B------:R-:W-:Y:S02]  /*17d0*/  IMAD.MOV R28, RZ, RZ, -R26 ;  /* 0x000000ffff1c7224 */ /* 0x000fe400078e0a1a */
[----:B------:R-:W-:-:S02]  /*17e0*/  IMAD.MOV R29, RZ, RZ, -R27 ;  /* 0x000000ffff1d7224 */ /* 0x000fc400078e0a1b */
[C---:B------:R-:W-:Y:S01]  /*17f0*/  IMAD R26, R39.reuse, R21, R30 ;  /* 0x00000015271a7224 */ /* 0x040fe200078e021e */
[----:B------:R-:W-:Y:S01]  /*1800*/  IABS R30, R49 ;  /* 0x00000031001e7213 */ /* 0x000fe20000000000 */
[----:B------:R-:W-:Y:S01]  /*1810*/  IMAD R27, R39, R23, R32 ;  /* 0x00000017271b7224 */ /* 0x000fe200078e0220 */
[----:B------:R-:W-:Y:S01]  /*1820*/  IABS R32, R50 ;  /* 0x0000003200207213 */ /* 0x000fe20000000000 */
[----:B------:R-:W-:Y:S02]  /*1830*/  @!P4 IMAD.IADD R6, R6, 0x1, -R39 ;  /* 0x000000010606c824 */ /* 0x000fe400078e0a27 */
[----:B------:R-:W-:Y:S01]  /*1840*/  IMAD.HI.U32 R21, R3, R30, RZ ;  /* 0x0000001e03157227 */ /* 0x000fe200078e00ff */
[----:B------:R-:W-:-:S03]  /*1850*/  ISETP.GT.U32.AND P4, PT, R39, R27, PT ;  /* 0x0000001b2700720c */ /* 0x000fc60003f84070 */
[----:B------:R-:W-:Y:S01]  /*1860*/  @!P6 IMAD.IADD R24, R24, 0x1, -R39 ;  /* 0x000000011818e824 */ /* 0x000fe200078e0a27 */
[C---:B------:R-:W-:Y:S01]  /*1870*/  ISETP.GT.U32.AND P6, PT, R39.reuse, R25, PT ;  /* 0x000000192700720c */ /* 0x040fe20003fc4070 */
[----:B------:R-:W-:Y:S02]  /*1880*/  IMAD.MOV R23, RZ, RZ, -R21 ;  /* 0x000000ffff177224 */ /* 0x000fe400078e0a15 */
[----:B------:R-:W-:Y:S01]  /*1890*/  @!P0 IMAD.MOV R18, RZ, RZ, -R18 ;  /* 0x000000ffff128224 */ /* 0x000fe200078e0a12 */
[C---:B------:R-:W-:Y:S01]  /*18a0*/  ISETP.GT.U32.AND P0, PT, R39.reuse, R24, PT ;  /* 0x000000182700720c */ /* 0x040fe20003f04070 */
[C---:B------:R-:W-:Y:S02]  /*18b0*/  IMAD R30, R39.reuse, R23, R30 ;  /* 0x00000017271e7224 */ /* 0x040fe400078e021e */
[----:B------:R-:W-:Y:S01]  /*18c0*/  @!P5 IMAD.MOV R15, RZ, RZ, -R15 ;  /* 0x000000ffff0fd224 */ /* 0x000fe200078e0a0f */
[----:B------:R-:W-:Y:S01]  /*18d0*/  ISETP.GT.U32.AND P5, PT, R39, R4, PT ;  /* 0x000000042700720c */ /* 0x000fe20003fa4070 */
[----:B------:R-:W-:Y:S01]  /*18e0*/  @!P4 IMAD.IADD R27, R27, 0x1, -R39 ;  /* 0x000000011b1bc824 */ /* 0x000fe200078e0a27 */
[C---:B------:R-:W-:Y:S01]  /*18f0*/  ISETP.GT.U32.AND P4, PT, R39.reuse, R30, PT ;  /* 0x0000001e2700720c */ /* 0x040fe20003f84070 */
[----:B------:R-:W-:Y:S01]  /*1900*/  @!P2 IMAD.MOV R17, RZ, RZ, -R17 ;  /* 0x000000ffff11a224 */ /* 0x000fe200078e0a11 */
[----:B------:R-:W-:Y:S01]  /*1910*/  ISETP.GT.U32.AND P2, PT, R39, R22, PT ;  /* 0x000000162700720c */ /* 0x000fe20003f44070 */
[----:B------:R-:W-:-:S04]  /*1920*/  IMAD.HI.U32 R21, R3, R32, RZ ;  /* 0x0000002003157227 */ /* 0x000fc800078e00ff */
[----:B------:R-:W-:Y:S01]  /*1930*/  IMAD R29, R39, R29, R36 ;  /* 0x0000001d271d7224 */ /* 0x000fe200078e0224 */
[----:B------:R-:W-:Y:S01]  /*1940*/  IABS R36, R52 ;  /* 0x0000003400247213 */ /* 0x000fe20000000000 */
[----:B------:R-:W-:Y:S02]  /*1950*/  @!P6 IMAD.IADD R25, R25, 0x1, -R39 ;  /* 0x000000011919e824 */ /* 0x000fe400078e0a27 */
[----:B------:R-:W-:Y:S02]  /*1960*/  IMAD.MOV R21, RZ, RZ, -R21 ;  /* 0x000000ffff157224 */ /* 0x000fe400078e0a15 */
[--C-:B------:R-:W-:Y:S01]  /*1970*/  @!P0 IMAD.IADD R24, R24, 0x1, -R39.reuse ;  /* 0x0000000118188824 */ /* 0x100fe200078e0a27 */
[C---:B------:R-:W-:Y:S01]  /*1980*/  ISETP.GT.U32.AND P6, PT, R39.reuse, R25, PT ;  /* 0x000000192700720c */ /* 0x040fe20003fc4070 */
[C---:B------:R-:W-:Y:S01]  /*1990*/  IMAD R28, R39.reuse, R28, R34 ;  /* 0x0000001c271c7224 */ /* 0x040fe200078e0222 */
[C---:B------:R-:W-:Y:S01]  /*19a0*/  ISETP.GT.U32.AND P0, PT, R39.reuse, R29, PT ;  /* 0x0000001d2700720c */ /* 0x040fe20003f04070 */
[C---:B------:R-:W-:Y:S01]  /*19b0*/  IMAD R32, R39.reuse, R21, R32 ;  /* 0x0000001527207224 */ /* 0x040fe200078e0220 */
[----:B------:R-:W-:Y:S01]  /*19c0*/  IABS R34, R51 ;  /* 0x0000003300227213 */ /* 0x000fe20000000000 */
[--C-:B------:R-:W-:Y:S01]  /*19d0*/  @!P5 IMAD.IADD R4, R4, 0x1, -R39.reuse ;  /* 0x000000010404d824 */ /* 0x100fe200078e0a27 */
[C---:B------:R-:W-:Y:S01]  /*19e0*/  ISETP.GT.U32.AND P5, PT, R39.reuse, R26, PT ;  /* 0x0000001a2700720c */ /* 0x040fe20003fa4070 */
[--C-:B------:R-:W-:Y:S01]  /*19f0*/  @!P4 IMAD.IADD R30, R30, 0x1, -R39.reuse ;  /* 0x000000011e1ec824 */ /* 0x100fe200078e0a27 */
[C---:B------:R-:W-:Y:S01]  /*1a00*/  ISETP.GT.U32.AND P4, PT, R39.reuse, R32, PT ;  /* 0x000000202700720c */ /* 0x040fe20003f84070 */
[----:B------:R-:W-:Y:S01]  /*1a10*/  @!P2 IMAD.IADD R22, R22, 0x1, -R39 ;  /* 0x000000011616a824 */ /* 0x000fe200078e0a27 */
[----:B------:R-:W-:Y:S01]  /*1a20*/  ISETP.GT.U32.AND P2, PT, R39, R28, PT ;  /* 0x0000001c2700720c */ /* 0x000fe20003f44070 */
[----:B------:R-:W-:-:S04]  /*1a30*/  IMAD.HI.U32 R23, R3, R34, RZ ;  /* 0x0000002203177227 */ /* 0x000fc800078e00ff */
[----:B------:R-:W-:Y:S02]  /*1a40*/  IMAD.MOV R23, RZ, RZ, -R23 ;  /* 0x000000ffff177224 */ /* 0x000fe400078e0a17 */
[--C-:B------:R-:W-:Y:S01]  /*1a50*/  @!P6 IMAD.IADD R25, R25, 0x1, -R39.reuse ;  /* 0x000000011919e824 */ /* 0x100fe200078e0a27 */
[----:B------:R-:W-:Y:S01]  /*1a60*/  ISETP.GE.AND P6, PT, R33, RZ, PT ;  /* 0x000000ff2100720c */ /* 0x000fe20003fc6270 */
[--C-:B------:R-:W-:Y:S01]  /*1a70*/  @!P0 IMAD.IADD R29, R29, 0x1, -R39.reuse ;  /* 0x000000011d1d8824 */ /* 0x100fe200078e0a27 */
[----:B------:R-:W-:Y:S01]  /*1a80*/  ISETP.GE.AND P0, PT, R38, RZ, PT ;  /* 0x000000ff2600720c */ /* 0x000fe20003f06270 */
[----:B------:R-:W-:Y:S01]  /*1a90*/  IMAD R33, R39, R23, R34 ;  /* 0x0000001727217224 */ /* 0x000fe200078e0222 */
[----:B------:R-:W-:Y:S01]  /*1aa0*/  IABS R38, R53 ;  /* 0x0000003500267213 */ /* 0x000fe20000000000 */
[--C-:B------:R-:W-:Y:S01]  /*1ab0*/  @!P5 IMAD.IADD R26, R26, 0x1, -R39.reuse ;  /* 0x000000011a1ad824 */ /* 0x100fe200078e0a27 */
[----:B------:R-:W-:Y:S01]  /*1ac0*/  ISETP.GE.AND P5, PT, R35, RZ, PT ;  /* 0x000000ff2300720c */ /* 0x000fe20003fa6270 */
[--C-:B------:R-:W-:Y:S01]  /*1ad0*/  @!P4 IMAD.IADD R32, R32, 0x1, -R39.reuse ;  /* 0x000000012020c824 */ /* 0x100fe200078e0a27 */
[----:B------:R-:W-:Y:S01]  /*1ae0*/  ISETP.GT.U32.AND P4, PT, R39, R33, PT ;  /* 0x000000212700720c */ /* 0x000fe20003f84070 */
[----:B------:R-:W-:Y:S01]  /*1af0*/  @!P2 IMAD.IADD R28, R28, 0x1, -R39 ;  /* 0x000000011c1ca824 */ /* 0x000fe200078e0a27 */
[----:B------:R-:W-:Y:S01]  /*1b00*/  ISETP.GE.AND P2, PT, R37, RZ, PT ;  /* 0x000000ff2500720c */ /* 0x000fe20003f46270 */
[----:B------:R-:W-:-:S04]  /*1b10*/  IMAD.HI.U32 R23, R3, R38, RZ ;  /* 0x0000002603177227 */ /* 0x000fc800078e00ff */
[----:B------:R-:W-:-:S04]  /*1b20*/  IMAD.HI.U32 R35, R3, R42, RZ ;  /* 0x0000002a03237227 */ /* 0x000fc800078e00ff */
[----:B------:R-:W-:Y:S01]  /*1b30*/  @!P3 IMAD.MOV R19, RZ, RZ, -R19 ;  /* 0x000000ffff13b224 */ /* 0x000fe200078e0a13 */
[C---:B------:R-:W-:Y:S01]  /*1b40*/  ISETP.GT.U32.AND P3, PT, R39.reuse, R26, PT ;  /* 0x0000001a2700720c */ /* 0x040fe20003f64070 */
[----:B------:R-:W-:Y:S01]  /*1b50*/  @!P1 IMAD.MOV R20, RZ, RZ, -R20 ;  /* 0x000000ffff149224 */ /* 0x000fe200078e0a14 */
[----:B------:R-:W-:Y:S01]  /*1b60*/  ISETP.GT.U32.AND P1, PT, R39, R27, PT ;  /* 0x0000001b2700720c */ /* 0x000fe20003f24070 */
[----:B------:R-:W-:Y:S02]  /*1b70*/  IMAD.MOV R23, RZ, RZ, -R23 ;  /* 0x000000ffff177224 */ /* 0x000fe400078e0a17 */
[----:B------:R-:W-:-:S04]  /*1b80*/  IMAD.HI.U32 R21, R3, R36, RZ ;  /* 0x0000002403157227 */ /* 0x000fc800078e00ff */
[----:B------:R-:W-:Y:S02]  /*1b90*/  IMAD.MOV R41, RZ, RZ, -R35 ;  /* 0x000000ffff297224 */ /* 0x000fe400078e0a23 */
[----:B------:R-:W-:-:S04]  /*1ba0*/  IMAD.HI.U32 R34, R3, R40, RZ ;  /* 0x0000002803227227 */ /* 0x000fc800078e00ff */
[C---:B------:R-:W-:Y:S02]  /*1bb0*/  IMAD R35, R39.reuse, R23, R38 ;  /* 0x0000001727237224 */ /* 0x040fe400078e0226 */
[----:B------:R-:W-:Y:S02]  /*1bc0*/  IMAD.MOV R21, RZ, RZ, -R21 ;  /* 0x000000ffff157224 */ /* 0x000fe400078e0a15 */
[----:B------:R-:W-:Y:S01]  /*1bd0*/  IMAD.MOV.U32 R23, RZ, RZ, R6 ;  /* 0x000000ffff177224 */ /* 0x000fe200078e0006 */
[----:B------:R-:W-:Y:S01]  /*1be0*/  LOP3.LUT R6, RZ, R31, RZ, 0x33, !PT ;  /* 0x0000001fff067212 */ /* 0x000fe200078e33ff */
[----:B------:R-:W-:Y:S02]  /*1bf0*/  IMAD.MOV R37, RZ, RZ, -R34 ;  /* 0x000000ffff257224 */ /* 0x000fe400078e0a22 */
[----:B------:R-:W-:Y:S02]  /*1c00*/  IMAD R34, R39, R21, R36 ;  /* 0x0000001527227224 */ /* 0x000fe400078e0224 */
[----:B------:R-:W-:Y:S01]  /*1c10*/  @!P4 IMAD.IADD R33, R33, 0x1, -R39 ;  /* 0x000000012121c824 */ /* 0x000fe200078e0a27 */
[C---:B------:R-:W-:Y:S01]  /*1c20*/  ISETP.GT.U32.AND P4, PT, R39.reuse, R28, PT ;  /* 0x0000001c2700720c */ /* 0x040fe20003f84070 */
[----:B------:R-:W-:Y:S01]  /*1c30*/  @!P5 IMAD.MOV R23, RZ, RZ, -R23 ;  /* 0x000000ffff17d224 */ /* 0x000fe200078e0a17 */
[----:B------:R-:W-:Y:S01]  /*1c40*/  ISETP.GT.U32.AND P5, PT, R39, R29, PT ;  /* 0x0000001d2700720c */ /* 0x000fe20003fa4070 */
[----:B------:R-:W-:-:S02]  /*1c50*/  IMAD.MOV.U32 R21, RZ, RZ, R4 ;  /* 0x000000ffff157224 */ /* 0x000fc400078e0004 */
[----:B------:R-:W-:Y:S01]  /*1c60*/  @!P2 IMAD.MOV R22, RZ, RZ, -R22 ;  /* 0x000000ffff16a224 */ /* 0x000fe200078e0a16 */
[----:B------:R-:W-:Y:S01]  /*1c70*/  ISETP.GT.U32.AND P2, PT, R39, R30, PT ;  /* 0x0000001e2700720c */ /* 0x000fe20003f44070 */
[----:B------:R-:W-:-:S04]  /*1c80*/  IMAD.HI.U32 R3, R3, R44, RZ ;  /* 0x0000002c03037227 */ /* 0x000fc800078e00ff */
[----:B------:R-:W-:Y:S01]  /*1c90*/  @!P0 IMAD.MOV R24, RZ, RZ, -R24 ;  /* 0x000000ffff188224 */ /* 0x000fe200078e0a18 */
[C---:B------:R-:W-:Y:S01]  /*1ca0*/  ISETP.GT.U32.AND P0, PT, R39.reuse, R32, PT ;  /* 0x000000202700720c */ /* 0x040fe20003f04070 */
[--C-:B------:R-:W-:Y:S01]  /*1cb0*/  @!P3 IMAD.IADD R26, R26, 0x1, -R39.reuse ;  /* 0x000000011a1ab824 */ /* 0x100fe200078e0a27 */
[----:B------:R-:W-:Y:S01]  /*1cc0*/  ISETP.GT.U32.AND P3, PT, R39, R34, PT ;  /* 0x000000222700720c */ /* 0x000fe20003f64070 */
[----:B------:R-:W-:Y:S01]  /*1cd0*/  @!P1 IMAD.IADD R27, R27, 0x1, -R39 ;  /* 0x000000011b1b9824 */ /* 0x000fe200078e0a27 */
[C---:B------:R-:W-:Y:S01]  /*1ce0*/  ISETP.GT.U32.AND P1, PT, R39.reuse, R35, PT ;  /* 0x000000232700720c */ /* 0x040fe20003f24070 */
[----:B------:R-:W-:Y:S01]  /*1cf0*/  @!P6 IMAD.MOV R21, RZ, RZ, -R21 ;  /* 0x000000ffff15e224 */ /* 0x000fe200078e0a15 */
[C---:B------:R-:W-:Y:S01]  /*1d00*/  ISETP.GT.U32.AND P6, PT, R39.reuse, R33, PT ;  /* 0x000000212700720c */ /* 0x040fe20003fc4070 */
[----:B------:R-:W-:Y:S02]  /*1d10*/  IMAD.MOV R3, RZ, RZ, -R3 ;  /* 0x000000ffff037224 */ /* 0x000fe400078e0a03 */
[----:B------:R-:W-:-:S02]  /*1d20*/  IMAD R36, R39, R37, R40 ;  /* 0x0000002527247224 */ /* 0x000fc400078e0228 */
[C---:B------:R-:W-:Y:S02]  /*1d30*/  IMAD R37, R39.reuse, R41, R42 ;  /* 0x0000002927257224 */ /* 0x040fe400078e022a */
[C---:B------:R-:W-:Y:S01]  /*1d40*/  IMAD R38, R39.reuse, R3, R44 ;  /* 0x0000000327267224 */ /* 0x040fe200078e022c */
[----:B------:R-:W-:Y:S01]  /*1d50*/  SHF.R.S32.HI R3, RZ, 0x1f, R164 ;  /* 0x0000001fff037819 */ /* 0x000fe200000114a4 */
[--C-:B------:R-:W-:Y:S01]  /*1d60*/  @!P4 IMAD.IADD R28, R28, 0x1, -R39.reuse ;  /* 0x000000011c1cc824 */ /* 0x100fe200078e0a27 */
[----:B------:R-:W-:Y:S01]  /*1d70*/  ISETP.GT.U32.AND P4, PT, R39, R36, PT ;  /* 0x000000242700720c */ /* 0x000fe20003f84070 */
[--C-:B------:R-:W-:Y:S01]  /*1d80*/  @!P5 IMAD.IADD R29, R29, 0x1, -R39.reuse ;  /* 0x000000011d1dd824 */ /* 0x100fe200078e0a27 */
[C---:B------:R-:W-:Y:S01]  /*1d90*/  ISETP.GT.U32.AND P5, PT, R39.reuse, R37, PT ;  /* 0x000000252700720c */ /* 0x040fe20003fa4070 */
[--C-:B------:R-:W-:Y:S01]  /*1da0*/  @!P2 IMAD.IADD R30, R30, 0x1, -R39.reuse ;  /* 0x000000011e1ea824 */ /* 0x100fe200078e0a27 */
[----:B------:R-:W-:Y:S01]  /*1db0*/  ISETP.GT.U32.AND P2, PT, R39, R38, PT ;  /* 0x000000262700720c */ /* 0x000fe20003f44070 */
[--C-:B------:R-:W-:Y:S01]  /*1dc0*/  @!P0 IMAD.IADD R32, R32, 0x1, -R39.reuse ;  /* 0x0000000120208824 */ /* 0x100fe200078e0a27 */
[----:B------:R-:W-:Y:S01]  /*1dd0*/  ISETP.GE.AND P0, PT, R43, RZ, PT ;  /* 0x000000ff2b00720c */ /* 0x000fe20003f06270 */
        /* <DEDUP_REMOVED lines=10> */
[----:B------:R-:W-:Y:S01]  /*1e80*/  @!P2 IMAD.IADD R38, R38, 0x1, -R39 ;  /* 0x000000012626a824 */ /* 0x000fe200078e0a27 */
[C---:B------:R-:W-:Y:S01]  /*1e90*/  ISETP.GT.U32.AND P2, PT, R39.reuse, R35, PT ;  /* 0x000000232700720c */ /* 0x040fe20003f44070 */
[----:B------:R-:W-:Y:S01]  /*1ea0*/  @!P0 IMAD.MOV R25, RZ, RZ, -R25 ;  /* 0x000000ffff198224 */ /* 0x000fe200078e0a19 */
[C---:B------:R-:W-:Y:S01]  /*1eb0*/  ISETP.GT.U32.AND P0, PT, R39.reuse, R34, PT ;  /* 0x000000222700720c */ /* 0x040fe20003f04070 */
[----:B------:R-:W-:Y:S01]  /*1ec0*/  @!P3 IMAD.MOV R27, RZ, RZ, -R27 ;  /* 0x000000ffff1bb224 */ /* 0x000fe200078e0a1b */
[C---:B------:R-:W-:Y:S01]  /*1ed0*/  ISETP.GT.U32.AND P3, PT, R39.reuse, R36, PT ;  /* 0x000000242700720c */ /* 0x040fe20003f64070 */
[----:B------:R-:W-:Y:S01]  /*1ee0*/  @!P1 IMAD.MOV R28, RZ, RZ, -R28 ;  /* 0x000000ffff1c9224 */ /* 0x000fe200078e0a1c */
[C---:B------:R-:W-:Y:S01]  /*1ef0*/  ISETP.GT.U32.AND P1, PT, R39.reuse, R37, PT ;  /* 0x000000252700720c */ /* 0x040fe20003f24070 */
[----:B------:R-:W-:Y:S01]  /*1f00*/  @!P6 IMAD.MOV R26, RZ, RZ, -R26 ;  /* 0x000000ffff1ae224 */ /* 0x000fe200078e0a1a */
[----:B------:R-:W-:Y:S01]  /*1f10*/  ISETP.GT.U32.AND P6, PT, R39, R38, PT ;  /* 0x000000262700720c */ /* 0x000fe20003fc4070 */
[----:B------:R-:W-:Y:S01]  /*1f20*/  @!P4 IMAD.MOV R29, RZ, RZ, -R29 ;  /* 0x000000ffff1dc224 */ /* 0x000fe200078e0a1d */
[----:B------:R-:W-:Y:S01]  /*1f30*/  ISETP.GE.AND P4, PT, R50, RZ, PT ;  /* 0x000000ff3200720c */ /* 0x000fe20003f86270 */
[----:B------:R-:W-:Y:S01]  /*1f40*/  @!P5 IMAD.MOV R30, RZ, RZ, -R30 ;  /* 0x000000ffff1ed224 */ /* 0x000fe200078e0a1e */
        /* <DEDUP_REMOVED lines=10> */
[----:B------:R-:W-:Y:S01]  /*1ff0*/  ISETP.GE.AND P6, PT, R165, RZ, PT ;  /* 0x000000ffa500720c */ /* 0x000fe20003fc6270 */
[----:B------:R-:W-:Y:S01]  /*2000*/  @!P4 IMAD.MOV R32, RZ, RZ, -R32 ;  /* 0x000000ffff20c224 */ /* 0x000fe200078e0a20 */
[----:B------:R-:W-:Y:S01]  /*2010*/  LEA.HI R164, R3, R164, RZ, 0x7 ;  /* 0x000000a403a47211 */ /* 0x000fe200078f38ff */
[----:B------:R-:W-:Y:S01]  /*2020*/  @!P5 IMAD.MOV R33, RZ, RZ, -R33 ;  /* 0x000000ffff21d224 */ /* 0x000fe200078e0a21 */
[----:B------:R-:W-:Y:S01]  /*2030*/  LOP3.LUT R3, R233, 0x3f, RZ, 0xc0, !PT ;  /* 0x0000003fe9037812 */ /* 0x000fe200078ec0ff */
[----:B------:R-:W-:Y:S01]  /*2040*/  @!P2 IMAD.MOV R35, RZ, RZ, -R35 ;  /* 0x000000ffff23a224 */ /* 0x000fe200078e0a23 */
[----:B------:R-:W-:Y:S01]  /*2050*/  ISETP.NE.AND P4, PT, R31, RZ, PT ;  /* 0x000000ff1f00720c */ /* 0x000fe20003f85270 */
[----:B------:R-:W-:Y:S01]  /*2060*/  @!P0 IMAD.MOV R34, RZ, RZ, -R34 ;  /* 0x000000ffff228224 */ /* 0x000fe200078e0a22 */
[C---:B------:R-:W-:Y:S01]  /*2070*/  LOP3.LUT R4, R3.reuse, 0x40, RZ, 0xfc, !PT ;  /* 0x0000004003047812 */ /* 0x040fe200078efcff */
[----:B------:R-:W-:Y:S01]  /*2080*/  @!P3 IMAD.MOV R36, RZ, RZ, -R36 ;  /* 0x000000ffff24b224 */ /* 0x000fe200078e0a24 */
[C---:B------:R-:W-:Y:S01]  /*2090*/  SEL R5, R6.reuse, R5, !P4 ;  /* 0x0000000506057207 */ /* 0x040fe20006000000 */
[----:B------:R-:W-:Y:S01]  /*20a0*/  @!P1 IMAD.MOV R37, RZ, RZ, -R37 ;  /* 0x000000ffff259224 */ /* 0x000fe200078e0a25 */
[C---:B------:R-:W-:Y:S01]  /*20b0*/  SEL R7, R6.reuse, R7, !P4 ;  /* 0x0000000706077207 */ /* 0x040fe20006000000 */
[----:B------:R-:W-:Y:S01]  /*20c0*/  @!P6 IMAD.MOV R38, RZ, RZ, -R38 ;  /* 0x000000ffff26e224 */ /* 0x000fe200078e0a26 */
[----:B------:R-:W-:Y:S01]  /*20d0*/  SEL R9, R6, R9, !P4 ;  /* 0x0000000906097207 */ /* 0x000fe20006000000 */
[----:B------:R-:W-:Y:S01]  /*20e0*/  IMAD R4, R4, UR6, RZ ;  /* 0x0000000604047c24 */ /* 0x000fe2000f8e02ff */
[C---:B------:R-:W-:Y:S01]  /*20f0*/  SEL R8, R6.reuse, R8, !P4 ;  /* 0x0000000806087207 */ /* 0x040fe20006000000 */
[----:B------:R-:W-:Y:S01]  /*2100*/  IMAD R152, R3, UR6, RZ ;  /* 0x0000000603987c24 */ /* 0x000fe2000f8e02ff */
[----:B------:R-:W-:Y:S01]  /*2110*/  SEL R10, R6, R10, !P4 ;  /* 0x0000000a060a7207 */ /* 0x000fe20006000000 */
[----:B------:R-:W-:Y:S01]  /*2120*/  IMAD.WIDE R60, R4, 0x2, RZ ;  /* 0x00000002043c7825 */ /* 0x000fe200078e02ff */
[C---:B------:R-:W-:Y:S01]  /*2130*/  SEL R11, R6.reuse, R11, !P4 ;  /* 0x0000000b060b7207 */ /* 0x040fe20006000000 */
[----:B------:R-:W-:Y:S01]  /*2140*/  USHF.L.U32 UR6, UR6, 0x7, URZ ;  /* 0x0000000706067899 */ /* 0x000fe200080006ff */
[----:B------:R-:W-:Y:S01]  /*2150*/  SEL R13, R6, R13, !P4 ;  /* 0x0000000d060d7207 */ /* 0x000fe20006000000 */
[----:B------:R-:W-:Y:S01]  /*2160*/  IMAD.WIDE R152, R152, 0x2, RZ ;  /* 0x0000000298987825 */ /* 0x000fe200078e02ff */
[----:B------:R-:W-:-:S02]  /*2170*/  SEL R12, R6, R12, !P4 ;  /* 0x0000000c060c7207 */ /* 0x000fc40006000000 */
[C---:B------:R-:W-:Y:S01]  /*2180*/  SEL R14, R6.reuse, R14, !P4 ;  /* 0x0000000e060e7207 */ /* 0x040fe20006000000 */
[----:B---3--:R-:W-:Y:S01]  /*2190*/  IMAD R161, R5, UR4, RZ ;  /* 0x0000000405a17c24 */ /* 0x008fe2000f8e02ff */
[C---:B------:R-:W-:Y:S01]  /*21a0*/  SEL R15, R6.reuse, R15, !P4 ;  /* 0x0000000f060f7207 */ /* 0x040fe20006000000 */
[----:B------:R-:W-:Y:S01]  /*21b0*/  IMAD R157, R7, UR4, RZ ;  /* 0x00000004079d7c24 */ /* 0x000fe2000f8e02ff */
[C---:B------:R-:W-:Y:S01]  /*21c0*/  SEL R16, R6.reuse, R16, !P4 ;  /* 0x0000001006107207 */ /* 0x040fe20006000000 */
[----:B------:R-:W-:Y:S01]  /*21d0*/  IMAD R63, R9, UR4, RZ ;  /* 0x00000004093f7c24 */ /* 0x000fe2000f8e02ff */
[----:B------:R-:W-:Y:S01]  /*21e0*/  SEL R17, R6, R17, !P4 ;  /* 0x0000001106117207 */ /* 0x000fe20006000000 */
[----:B------:R-:W-:Y:S01]  /*21f0*/  IMAD R65, R8, UR4, RZ ;  /* 0x0000000408417c24 */ /* 0x000fe2000f8e02ff */
[----:B------:R-:W-:Y:S01]  /*2200*/  SEL R18, R6, R18, !P4 ;  /* 0x0000001206127207 */ /* 0x000fe20006000000 */
[----:B------:R-:W-:Y:S01]  /*2210*/  IMAD R67, R10, UR4, RZ ;  /* 0x000000040a437c24 */ /* 0x000fe2000f8e02ff */
        /* <DEDUP_REMOVED lines=36> */
[----:B------:R-:W-:Y:S01]  /*2460*/  SEL R6, R6, R38, !P4 ;  /* 0x0000002606067207 */ /* 0x000fe20006000000 */
[----:B------:R-:W-:Y:S01]  /*2470*/  IMAD R105, R29, UR4, RZ ;  /* 0x000000041d697c24 */ /* 0x000fe2000f8e02ff */
[----:B------:R-:W-:Y:S01]  /*2480*/  SHF.R.S32.HI R164, RZ, 0x7, R164 ;  /* 0x00000007ffa47819 */ /* 0x000fe200000114a4 */
[----:B------:R-:W-:-:S02]  /*2490*/  IMAD R107, R30, UR4, RZ ;  /* 0x000000041e6b7c24 */ /* 0x000fc4000f8e02ff */
[----:B------:R-:W-:Y:S02]  /*24a0*/  IMAD R109, R32, UR4, RZ ;  /* 0x00000004206d7c24 */ /* 0x000fe4000f8e02ff */
[----:B------:R-:W-:Y:S02]  /*24b0*/  IMAD R111, R33, UR4, RZ ;  /* 0x00000004216f7c24 */ /* 0x000fe4000f8e02ff */
[----:B------:R-:W-:Y:S02]  /*24c0*/  IMAD R145, R34, UR4, RZ ;  /* 0x0000000422917c24 */ /* 0x000fe4000f8e02ff */
[----:B------:R-:W-:Y:S02]  /*24d0*/  IMAD R147, R35, UR4, RZ ;  /* 0x0000000423937c24 */ /* 0x000fe4000f8e02ff */
[----:B------:R-:W-:Y:S02]  /*24e0*/  IMAD R149, R36, UR4, RZ ;  /* 0x0000000424957c24 */ /* 0x000fe4000f8e02ff */
[----:B------:R-:W-:-:S02]  /*24f0*/  IMAD R151, R37, UR4, RZ ;  /* 0x0000000425977c24 */ /* 0x000fc4000f8e02ff */
[----:B------:R-:W-:Y:S02]  /*2500*/  IMAD R113, R6, UR4, RZ ;  /* 0x0000000406717c24 */ /* 0x000fe4000f8e02ff */
[----:B----4-:R-:W-:Y:S01]  /*2510*/  IMAD R112, R2, UR5, RZ ;  /* 0x0000000502707c24 */ /* 0x010fe2000f8e02ff */
[----:B------:R-:W1:Y:S01]  /*2520*/  LDCU.64 UR4, c[0x0][0x388] ;  /* 0x00007100ff0477ac */ /* 0x000e620008000a00 */
[----:B------:R-:W-:-:S03]  /*2530*/  IMAD.WIDE R162, R161, 0x2, R60 ;  /* 0x00000002a1a27825 */ /* 0x000fc600078e023c */
[----:B-----5:R-:W-:Y:S01]  /*2540*/  LEA R154, P0, R112, UR8, 0x1 ;  /* 0x00000008709a7c11 */ /* 0x020fe2000f8008ff */
[----:B------:R-:W-:-:S03]  /*2550*/  IMAD.WIDE R158, R157, 0x2, R60 ;  /* 0x000000029d9e7825 */ /* 0x000fc600078e023c */
[----:B------:R-:W-:Y:S01]  /*2560*/  LEA.HI.X.SX32 R155, R112, UR9, 0x1, P0 ;  /* 0x00000009709b7c11 */ /* 0x000fe200080f0eff */
[----:B------:R-:W-:-:S04]  /*2570*/  IMAD.WIDE R2, R63, 0x2, R60 ;  /* 0x000000023f027825 */ /* 0x000fc800078e023c */
        /* <DEDUP_REMOVED lines=60> */
[----:B------:R-:W-:Y:S02]  /*2940*/  IMAD.WIDE R152, R113, 0x2, R152 ;  /* 0x0000000271987825 */ /* 0x000fe400078e0298 */
[----:B------:R-:W2:Y:S02]  /*2950*/  LDC R113, c[0x0][0x3a8] ;  /* 0x0000ea00ff717b82 */ /* 0x000ea40000000800 */
[-C--:B--2---:R-:W-:Y:S02]  /*2960*/  IMAD R112, R0, R113.reuse, RZ ;  /* 0x0000007100707224 */ /* 0x084fe400078e02ff */
[-C--:B------:R-:W-:Y:S02]  /*2970*/  IMAD R115, R235, R113.reuse, RZ ;  /* 0x00000071eb737224 */ /* 0x080fe400078e02ff */
[-C--:B------:R-:W-:Y:S02]  /*2980*/  IMAD R114, R236, R113.reuse, RZ ;  /* 0x00000071ec727224 */ /* 0x080fe400078e02ff */
[----:B------:R-:W-:-:S02]  /*2990*/  IMAD R112, R237, R113, RZ ;  /* 0x00000071ed707224 */ /* 0x000fc400078e02ff */
[-C--:B------:R-:W-:Y:S02]  /*29a0*/  IMAD R115, R238, R113.reuse, RZ ;  /* 0x00000071ee737224 */ /* 0x080fe400078e02ff */
[-C--:B------:R-:W-:Y:S02]  /*29b0*/  IMAD R114, R240, R113.reuse, RZ ;  /* 0x00000071f0727224 */ /* 0x080fe400078e02ff */
[-C--:B------:R-:W-:Y:S02]  /*29c0*/  IMAD R112, R241, R113.reuse, RZ ;  /* 0x00000071f1707224 */ /* 0x080fe400078e02ff */
        /* <DEDUP_REMOVED lines=24> */
[----:B01----:R-:W-:-:S07]  /*2b50*/  IMAD R112, R250, R113, RZ ;  /* 0x00000071fa707224 */ /* 0x003fce00078e02ff */
.L_x_1:
[----:B------:R-:W0:Y:S01]  /*2b60*/  LDC R114, c[0x0][0x3a8] ;  /* 0x0000ea00ff727b82 */ /* 0x000e220000000800 */
[----:B------:R-:W-:Y:S02]  /*2b70*/  ISETP.GE.AND P3, PT, R0, UR10, PT ;  /* 0x0000000a00007c0c */ /* 0x000fe4000bf66270 */
[----:B------:R-:W-:Y:S02]  /*2b80*/  PRMT R198, RZ, 0x7610, R198 ;  /* 0x00007610ffc67816 */ /* 0x000fe400000000c6 */
[----:B------:R-:W-:Y:S02]  /*2b90*/  ISETP.GE.AND P4, PT, R250, UR10, PT ;  /* 0x0000000afa007c0c */ /* 0x000fe4000bf86270 */
[----:B------:R-:W-:Y:S01]  /*2ba0*/  LEA.HI R112, R233, 0x3c, RZ, 0x1c ;  /* 0x0000003ce9707811 */ /* 0x000fe200078fe0ff */
[----:B------:R-:W1:Y:S01]  /*2bb0*/  LDC R117, c[0x0][0x3a8] ;  /* 0x0000ea00ff757b82 */ /* 0x000e620000000800 */
[----:B------:R-:W-:Y:S02]  /*2bc0*/  PRMT R182, RZ, 0x7610, R182 ;  /* 0x00007610ffb67816 */ /* 0x000fe400000000b6 */
[----:B------:R-:W-:-:S02]  /*2bd0*/  ISETP.GE.AND P2, PT, R112, UR10, PT ;  /* 0x0000000a70007c0c */ /* 0x000fc4000bf46270 */
[----:B------:R-:W-:Y:S02]  /*2be0*/  ISETP.GE.AND P0, PT, R249, UR10, PT ;  /* 0x0000000af9007c0c */ /* 0x000fe4000bf06270 */
[----:B------:R-:W-:Y:S01]  /*2bf0*/  LOP3.LUT R116, R0, 0x44, RZ, 0xfc, !PT ;  /* 0x0000004400747812 */ /* 0x000fe200078efcff */
[----:B------:R-:W2:Y:S01]  /*2c00*/  LDC R113, c[0x0][0x3a8] ;  /* 0x0000ea00ff717b82 */ /* 0x000ea20000000800 */
[----:B------:R-:W-:Y:S02]  /*2c10*/  ISETP.GE.AND P5, PT, R246, UR10, PT ;  /* 0x0000000af6007c0c */ /* 0x000fe4000bfa6270 */
[----:B------:R-:W-:Y:S01]  /*2c20*/  ISETP.GE.AND P1, PT, R116, UR10, PT ;  /* 0x0000000a74007c0c */ /* 0x000fe2000bf26270 */
[----:B0-----:R-:W-:-:S04]  /*2c30*/  IMAD R114, R0, R114, RZ ;  /* 0x0000007200727224 */ /* 0x001fc800078e02ff */
[----:B------:R-:W0:Y:S01]  /*2c40*/  LDC R130, c[0x0][0x3a8] ;  /* 0x0000ea00ff827b82 */ /* 0x000e220000000800 */
[----:B------:R-:W-:-:S04]  /*2c50*/  IMAD.WIDE R114, R114, 0x2, R154 ;  /* 0x0000000272727825 */ /* 0x000fc800078e029a */
[----:B-1----:R-:W-:Y:S01]  /*2c60*/  IMAD R117, R249, R117, RZ ;  /* 0x00000075f9757224 */ /* 0x002fe200078e02ff */
[----:B------:R1:W3:Y:S02]  /*2c70*/  @!P3 LDG.E.U16 R198, desc[UR12][R114.64] ;  /* 0x0000000c72c6b981 */ /* 0x0002e4000c1e1500 */
[----:B------:R-:W4:Y:S01]  /*2c80*/  LDC R119, c[0x0][0x3a8] ;  /* 0x0000ea00ff777b82 */ /* 0x000f220000000800 */
[----:B--2---:R-:W-:-:S07]  /*2c90*/  IMAD R113, R250, R113, RZ ;  /* 0x00000071fa717224 */ /* 0x004fce00078e02ff */
[----:B------:R-:W2:Y:S01]  /*2ca0*/  LDC R118, c[0x0][0x3a8] ;  /* 0x0000ea00ff767b82 */ /* 0x000ea20000000800 */
[----:B-1----:R-:W-:-:S04]  /*2cb0*/  IMAD.WIDE R114, R117, 0x2, R154 ;  /* 0x0000000275727825 */ /* 0x002fc800078e029a */
[----:B------:R-:W-:-:S03]  /*2cc0*/  IMAD.WIDE R112, R113, 0x2, R154 ;  /* 0x0000000271707825 */ /* 0x000fc600078e029a */
[----:B------:R-:W1:Y:S02]  /*2cd0*/  LDC R117, c[0x0][0x3a8] ;  /* 0x0000ea00ff757b82 */ /* 0x000e640000000800 */
[----:B------:R5:W3:Y:S01]  /*2ce0*/  @!P4 LDG.E.U16 R182, desc[UR12][R112.64] ;  /* 0x0000000c70b6c981 */ /* 0x000ae2000c1e1500 */
[----:B------:R-:W-:Y:S02]  /*2cf0*/  PRMT R167, RZ, 0x7610, R167 ;  /* 0x00007610ffa77816 */ /* 0x000fe400000000a7 */
[----:B------:R-:W-:Y:S01]  /*2d00*/  PRMT R193, RZ, 0x7610, R193 ;  /* 0x00007610ffc17816 */ /* 0x000fe200000000c1 */
[----:B0-----:R-:W-:Y:S02]  /*2d10*/  IMAD R130, R242, R130, RZ ;  /* 0x00000082f2827224 */ /* 0x001fe400078e02ff */
[----:B------:R-:W0:Y:S03]  /*2d20*/  LDC R131, c[0x0][0x3a8] ;  /* 0x0000ea00ff837b82 */ /* 0x000e260000000800 */
[----:B------:R0:W3:Y:S01]  /*2d30*/  @!P0 LDG.E.U16 R193, desc[UR12][R114.64] ;  /* 0x0000000c72c18981 */ /* 0x0000e2000c1e1500 */
[----:B------:R-:W-:-:S02]  /*2d40*/  PRMT R191, RZ, 0x7610, R191 ;  /* 0x00007610ffbf7816 */ /* 0x000fc400000000bf */
[----:B------:R-:W-:Y:S02]  /*2d50*/  PRMT R192, RZ, 0x7610, R192 ;  /* 0x00007610ffc07816 */ /* 0x000fe400000000c0 */
[----:B------:R-:W0:Y:S01]  /*2d60*/  LDC R124, c[0x0][0x3a8] ;  /* 0x0000ea00ff7c7b82 */ /* 0x000e220000000800 */
[----:B-1----:R-:W-:-:S04]  /*2d70*/  IMAD R117, R248, R117, RZ ;  /* 0x00000075f8757224 */ /* 0x002fc800078e02ff */
[----:B-----5:R-:W-:-:S03]  /*2d80*/  IMAD.WIDE R112, R117, 0x2, R154 ;  /* 0x0000000275707825 */ /* 0x020fc600078e029a */
[----:B------:R-:W1:Y:S01]  /*2d90*/  LDC R117, c[0x0][0x3a8] ;  /* 0x0000ea00ff757b82 */ /* 0x000e620000000800 */
[----:B------:R-:W-:Y:S01]  /*2da0*/  ISETP.GE.AND P0, PT, R245, UR10, PT ;  /* 0x0000000af5007c0c */ /* 0x000fe2000bf06270 */
[----:B----4-:R-:W-:Y:S02]  /*2db0*/  IMAD R119, R247, R119, RZ ;  /* 0x00000077f7777224 */ /* 0x010fe400078e02ff */
[----:B--2---:R-:W-:Y:S02]  /*2dc0*/  IMAD R118, R245, R118, RZ ;  /* 0x00000076f5767224 */ /* 0x004fe400078e02ff */
[----:B-1----:R-:W-:-:S04]  /*2dd0*/  IMAD R117, R246, R117, RZ ;  /* 0x00000075f6757224 */ /* 0x002fc800078e02ff */
[----:B------:R-:W-:-:S05]  /*2de0*/  IMAD.WIDE R116, R117, 0x2, R154 ;  /* 0x0000000275747825 */ /* 0x000fca00078e029a */
[----:B------:R1:W2:Y:S01]  /*2df0*/  @!P5 LDG.E.U16 R167, desc[UR12][R116.64] ;  /* 0x0000000c74a7d981 */ /* 0x0002a2000c1e1500 */
[----:B0-----:R-:W-:-:S04]  /*2e00*/  IMAD.WIDE R114, R119, 0x2, R154 ;  /* 0x0000000277727825 */ /* 0x001fc800078e029a */
[--C-:B-1----:R-:W-:Y:S02]  /*2e10*/  IMAD.WIDE R116, R130, 0x2, R154.reuse ;  /* 0x0000000282747825 */ /* 0x102fe400078e029a */
[----:B------:R-:W0:Y:S01]  /*2e20*/  LDC R130, c[0x0][0x3a8] ;  /* 0x0000ea00ff827b82 */ /* 0x000e220000000800 */
[----:B------:R-:W-:Y:S01]  /*2e30*/  ISETP.GE.AND P4, PT, R247, UR10, PT ;  /* 0x0000000af7007c0c */ /* 0x000fe2000bf86270 */
[----:B------:R-:W-:-:S05]  /*2e40*/  IMAD.WIDE R118, R118, 0x2, R154 ;  /* 0x0000000276767825 */ /* 0x000fca00078e029a */
[----:B------:R-:W4:Y:S01]  /*2e50*/  @!P0 LDG.E.U16 R191, desc[UR12][R118.64] ;  /* 0x0000000c76bf8981 */ /* 0x000f22000c1e1500 */
[C---:B------:R-:W-:Y:S01]  /*2e60*/  ISETP.GE.AND P0, PT, R243.reuse, UR10, PT ;  /* 0x0000000af3007c0c */ /* 0x040fe2000bf06270 */
[----:B------:R-:W-:Y:S01]  /*2e70*/  IMAD R131, R243, R131, RZ ;  /* 0x00000083f3837224 */ /* 0x000fe200078e02ff */
[----:B------:R-:W-:-:S04]  /*2e80*/  PRMT R190, RZ, 0x7610, R190 ;  /* 0x00007610ffbe7816 */ /* 0x000fc800000000be */
[----:B------:R1:W5:Y:S01]  /*2e90*/  @!P4 LDG.E.U16 R192, desc[UR12][R114.64] ;  /* 0x0000000c72c0c981 */ /* 0x000362000c1e1500 */
[----:B------:R-:W-:Y:S01]  /*2ea0*/  ISETP.GE.AND P3, PT, R248, UR10, PT ;  /* 0x0000000af8007c0c */ /* 0x000fe2000bf66270 */
[----:B-1----:R-:W-:Y:S02]  /*2eb0*/  IMAD.WIDE R114, R131, 0x2, R154 ;  /* 0x0000000283727825 */ /* 0x002fe400078e029a */
[----:B------:R-:W1:Y:S02]  /*2ec0*/  LDC R131, c[0x0][0x3a8] ;  /* 0x0000ea00ff837b82 */ /* 0x000e640000000800 */
[----:B0-----:R-:W-:Y:S01]  /*2ed0*/  IMAD R130, R240, R130, RZ ;  /* 0x00000082f0827224 */ /* 0x001fe200078e02ff */
[----:B------:R0:W2:Y:S01]  /*2ee0*/  @!P0 LDG.E.U16 R190, desc[UR12][R114.64] ;  /* 0x0000000c72be8981 */ /* 0x0000a2000c1e1500 */
[----:B------:R-:W-:Y:S02]  /*2ef0*/  PRMT R139, RZ, 0x7610, R139 ;  /* 0x00007610ff8b7816 */ /* 0x000fe4000000008b */
[C---:B------:R-:W-:Y:S01]  /*2f00*/  ISETP.GE.AND P6, PT, R244.reuse, UR10, PT ;  /* 0x0000000af4007c0c */ /* 0x040fe2000bfc6270 */
[----:B------:R-:W-:Y:S01]  /*2f10*/  IMAD R124, R244, R124, RZ ;  /* 0x0000007cf47c7224 */ /* 0x000fe200078e02ff */
[----:B------:R-:W-:-:S02]  /*2f20*/  PRMT R169, RZ, 0x7610, R169 ;  /* 0x00007610ffa97816 */ /* 0x000fc400000000a9 */
[----:B------:R0:W2:Y:S02]  /*2f30*/  @!P3 LDG.E.U16 R139, desc[UR12][R112.64] ;  /* 0x0000000c708bb981 */ /* 0x0000a4000c1e1500 */
[--C-:B0-----:R-:W-:Y:S02]  /*2f40*/  IMAD.WIDE R114, R130, 0x2, R154.reuse ;  /* 0x0000000282727825 */ /* 0x101fe400078e029a */
[----:B------:R-:W0:Y:S01]  /*2f50*/  LDC R130, c[0x0][0x3a8] ;  /* 0x0000ea00ff827b82 */ /* 0x000e220000000800 */
[----:B------:R-:W-:Y:S01]  /*2f60*/  ISETP.GE.AND P3, PT, R241, UR10, PT ;  /* 0x0000000af1007c0c */ /* 0x000fe2000bf66270 */
[----:B------:R-:W-:Y:S01]  /*2f70*/  IMAD.WIDE R112, R124, 0x2, R154 ;  /* 0x000000027c707825 */ /* 0x000fe200078e029a */
[----:B------:R-:W-:-:S03]  /*2f80*/  PRMT R189, RZ, 0x7610, R189 ;  /* 0x00007610ffbd7816 */ /* 0x000fc600000000bd */
[----:B-1----:R-:W-:Y:S01]  /*2f90*/  IMAD R131, R241, R131, RZ ;  /* 0x00000083f1837224 */ /* 0x002fe200078e02ff */
[----:B------:R1:W2:Y:S03]  /*2fa0*/  @!P6 LDG.E.U16 R169, desc[UR12][R112.64] ;  /* 0x0000000c70a9e981 */ /* 0x0002a6000c1e1500 */
[--C-:B-1----:R-:W-:Y:S01]  /*2fb0*/  IMAD.WIDE R112, R131, 0x2, R154.reuse ;  /* 0x0000000283707825 */ /* 0x102fe200078e029a */
[----:B------:R-:W-:Y:S01]  /*2fc0*/  ISETP.GE.AND P4, PT, R242, UR10, PT ;  /* 0x0000000af2007c0c */ /* 0x000fe2000bf86270 */
[----:B------:R-:W1:Y:S02]  /*2fd0*/  LDC R131, c[0x0][0x3a8] ;  /* 0x0000ea00ff837b82 */ /* 0x000e640000000800 */
[----:B0-----:R-:W-:Y:S01]  /*2fe0*/  IMAD R130, R238, R130, RZ ;  /* 0x00000082ee827224 */ /* 0x001fe200078e02ff */
[----:B------:R0:W2:Y:S03]  /*2ff0*/  @!P3 LDG.E.U16 R189, desc[UR12][R112.64] ;  /* 0x0000000c70bdb981 */ /* 0x0000a6000c1e1500 */
[----:B0-----:R-:W-:-:S02]  /*3000*/  IMAD.WIDE R112, R130, 0x2, R154 ;  /* 0x0000000282707825 */ /* 0x001fc400078e029a */
[----:B------:R-:W0:Y:S01]  /*3010*/  LDC R130, c[0x0][0x3a8] ;  /* 0x0000ea00ff827b82 */ /* 0x000e220000000800 */
[----:B------:R-:W-:-:S06]  /*3020*/  PRMT R172, RZ, 0x7610, R172 ;  /* 0x00007610ffac7816 */ /* 0x000fcc00000000ac */
[----:B------:R0:W2:Y:S01]  /*3030*/  @!P4 LDG.E.U16 R172, desc[UR12][R116.64] ;  /* 0x0000000c74acc981 */ /* 0x0000a2000c1e1500 */
[----:B------:R-:W-:Y:S02]  /*3040*/  ISETP.GE.AND P5, PT, R240, UR10, PT ;  /* 0x0000000af0007c0c */ /* 0x000fe4000bfa6270 */
[----:B------:R-:W-:Y:S01]  /*3050*/  ISETP.GE.AND P0, PT, R238, UR10, PT ;  /* 0x0000000aee007c0c */ /* 0x000fe2000bf06270 */
[----:B0-----:R-:W-:-:S04]  /*3060*/  IMAD R130, R236, R130, RZ ;  /* 0x00000082ec827224 */ /* 0x001fc800078e02ff */
[----:B------:R-:W-:Y:S02]  /*3070*/  IMAD.WIDE R116, R130, 0x2, R154 ;  /* 0x0000000282747825 */ /* 0x000fe400078e029a */
[----:B------:R-:W0:Y:S01]  /*3080*/  LDC R130, c[0x0][0x3a8] ;  /* 0x0000ea00ff827b82 */ /* 0x000e220000000800 */
[C---:B------:R-:W-:Y:S02]  /*3090*/  ISETP.GE.AND P4, PT, R237.reuse, UR10, PT ;  /* 0x0000000aed007c0c */ /* 0x040fe4000bf86270 */
[----:B------:R-:W-:Y:S02]  /*30a0*/  PRMT R175, RZ, 0x7610, R175 ;  /* 0x00007610ffaf7816 */ /* 0x000fe400000000af */
[----:B------:R-:W-:Y:S01]  /*30b0*/  PRMT R188, RZ, 0x7610, R188 ;  /* 0x00007610ffbc7816 */ /* 0x000fe200000000bc */
[----:B-1----:R-:W-:Y:S01]  /*30c0*/  IMAD R131, R237, R131, RZ ;  /* 0x00000083ed837224 */ /* 0x002fe200078e02ff */
[----:B------:R-:W-:Y:S02]  /*30d0*/  LOP3.LUT R118, R0, 0x4c, RZ, 0xfc, !PT ;  /* 0x0000004c00767812 */ /* 0x000fe400078efcff */
[----:B------:R-:W-:Y:S01]  /*30e0*/  ISETP.GE.AND P3, PT, R236, UR10, PT ;  /* 0x0000000aec007c0c */ /* 0x000fe2000bf66270 */
[----:B------:R1:W2:Y:S01]  /*30f0*/  @!P5 LDG.E.U16 R175, desc[UR12][R114.64] ;  /* 0x0000000c72afd981 */ /* 0x0002a2000c1e1500 */
[----:B------:R-:W-:-:S02]  /*3100*/  PRMT R177, RZ, 0x7610, R177 ;  /* 0x00007610ffb17816 */ /* 0x000fc400000000b1 */
[----:B------:R-:W-:Y:S01]  /*3110*/  ISETP.GE.AND P5, PT, R118, UR10, PT ;  /* 0x0000000a76007c0c */ /* 0x000fe2000bfa6270 */
[----:B------:R0:W2:Y:S01]  /*3120*/  @!P0 LDG.E.U16 R188, desc[UR12][R112.64] ;  /* 0x0000000c70bc8981 */ /* 0x0000a2000c1e1500 */
[----:B------:R-:W-:Y:S02]  /*3130*/  ISETP.GE.AND P0, PT, R235, UR10, PT ;  /* 0x0000000aeb007c0c */ /* 0x000fe4000bf06270 */
[C---:B------:R-:W-:Y:S01]  /*3140*/  LOP3.LUT R118, R0.reuse, 0x50, RZ, 0xfc, !PT ;  /* 0x0000005000767812 */ /* 0x040fe200078efcff */
[----:B-1----:R-:W-:Y:S01]  /*3150*/  IMAD.WIDE R114, R131, 0x2, R154 ;  /* 0x0000000283727825 */ /* 0x002fe200078e029a */
[----:B------:R-:W-:Y:S02]  /*3160*/  LOP3.LUT R124, R0, 0x48, RZ, 0xfc, !PT ;  /* 0x00000048007c7812 */ /* 0x000fe400078efcff */
[----:B------:R-:W-:Y:S01]  /*3170*/  PRMT R187, RZ, 0x7610, R187 ;  /* 0x00007610ffbb7816 */ /* 0x000fe200000000bb */
[----:B0-----:R-:W-:Y:S01]  /*3180*/  IMAD R130, R235, R130, RZ ;  /* 0x00000082eb827224 */ /* 0x001fe200078e02ff */
[----:B------:R0:W2:Y:S01]  /*3190*/  @!P4 LDG.E.U16 R177, desc[UR12][R114.64] ;  /* 0x0000000c72b1c981 */ /* 0x0000a2000c1e1500 */
[----:B------:R-:W-:-:S02]  /*31a0*/  ISETP.GE.AND P4, PT, R118, UR10, PT ;  /* 0x0000000a76007c0c */ /* 0x000fc4000bf86270 */
[----:B------:R-:W-:Y:S01]  /*31b0*/  ISETP.GE.AND P6, PT, R124, UR10, PT ;  /* 0x0000000a7c007c0c */ /* 0x000fe2000bfc6270 */
[----:B------:R-:W2:Y:S01]  /*31c0*/  @!P3 LDG.E.U16 R187, desc[UR12][R116.64] ;  /* 0x0000000c74bbb981 */ /* 0x000ea2000c1e1500 */
[----:B------:R-:W-:Y:S02]  /*31d0*/  LOP3.LUT R118, R0, 0x54, RZ, 0xfc, !PT ;  /* 0x0000005400767812 */ /* 0x000fe400078efcff */
[----:B------:R-:W-:Y:S01]  /*31e0*/  PRMT R168, RZ, 0x7610, R168 ;  /* 0x00007610ffa87816 */ /* 0x000fe200000000a8 */
[----:B------:R-:W-:Y:S01]  /*31f0*/  IMAD.WIDE R112, R231, 0x2, R154 ;  /* 0x00000002e7707825 */ /* 0x000fe200078e029a */
[----:B------:R-:W-:-:S03]  /*3200*/  PRMT R179, RZ, 0x7610, R179 ;  /* 0x00007610ffb37816 */ /* 0x000fc600000000b3 */
[----:B0-----:R-:W-:Y:S01]  /*3210*/  IMAD.WIDE R114, R130, 0x2, R154 ;  /* 0x0000000282727825 */ /* 0x001fe200078e029a */
[----:B------:R-:W-:Y:S02]  /*3220*/  ISETP.GE.AND P3, PT, R118, UR10, PT ;  /* 0x0000000a76007c0c */ /* 0x000fe4000bf66270 */
[C---:B------:R-:W-:Y:S01]  /*3230*/  LOP3.LUT R118, R0.reuse, 0x5c, RZ, 0xfc, !PT ;  /* 0x0000005c00767812 */ /* 0x040fe200078efcff */
[----:B------:R0:W2:Y:S01]  /*3240*/  @!P2 LDG.E.U16 R179, desc[UR12][R112.64] ;  /* 0x0000000c70b3a981 */ /* 0x0000a2000c1e1500 */
[----:B------:R-:W-:Y:S02]  /*3250*/  LOP3.LUT R119, R0, 0x58, RZ, 0xfc, !PT ;  /* 0x0000005800777812 */ /* 0x000fe400078efcff */
[----:B------:R-:W-:Y:S01]  /*3260*/  PRMT R171, RZ, 0x7610, R171 ;  /* 0x00007610ffab7816 */ /* 0x000fe200000000ab */
[----:B------:R1:W2:Y:S01]  /*3270*/  @!P0 LDG.E.U16 R168, desc[UR12][R114.64] ;  /* 0x0000000c72a88981 */ /* 0x0002a2000c1e1500 */
[----:B------:R-:W-:Y:S02]  /*3280*/  PRMT R137, RZ, 0x7610, R137 ;  /* 0x00007610ff897816 */ /* 0x000fe40000000089 */
[----:B------:R-:W-:-:S02]  /*3290*/  ISETP.GE.AND P0, PT, R118, UR10, PT ;  /* 0x0000000a76007c0c */ /* 0x000fc4000bf06270 */
[----:B------:R-:W-:Y:S01]  /*32a0*/  ISETP.GE.AND P2, PT, R119, UR10, PT ;  /* 0x0000000a77007c0c */ /* 0x000fe2000bf46270 */
[----:B0-----:R-:W-:Y:S01]  /*32b0*/  IMAD.WIDE R112, R166, 0x2, R154 ;  /* 0x00000002a6707825 */ /* 0x001fe200078e029a */
[----:B------:R-:W-:-:S03]  /*32c0*/  LOP3.LUT R118, R0, 0x64, RZ, 0xfc, !PT ;  /* 0x0000006400767812 */ /* 0x000fc600078efcff */
[----:B-1----:R-:W-:Y:S01]  /*32d0*/  IMAD.WIDE R114, R217, 0x2, R154 ;  /* 0x00000002d9727825 */ /* 0x002fe200078e029a */
[----:B------:R-:W-:Y:S01]  /*32e0*/  LOP3.LUT R119, R0, 0x60, RZ, 0xfc, !PT ;  /* 0x0000006000777812 */ /* 0x000fe200078efcff */
[----:B------:R0:W2:Y:S01]  /*32f0*/  @!P1 LDG.E.U16 R137, desc[UR12][R112.64] ;  /* 0x0000000c70899981 */ /* 0x0000a2000c1e1500 */
[----:B------:R-:W-:Y:S01]  /*3300*/  PRMT R138, RZ, 0x7610, R138 ;  /* 0x00007610ff8a7816 */ /* 0x000fe2000000008a */
[--C-:B------:R-:W-:Y:S02]  /*3310*/  IMAD.WIDE R116, R218, 0x2, R154.reuse ;  /* 0x00000002da747825 */ /* 0x100fe400078e029a */
[----:B------:R1:W2:Y:S01]  /*3320*/  @!P6 LDG.E.U16 R171, desc[UR12][R114.64] ;  /* 0x0000000c72abe981 */ /* 0x0002a2000c1e1500 */
[----:B------:R-:W-:Y:S02]  /*3330*/  ISETP.GE.AND P6, PT, R118, UR10, PT ;  /* 0x0000000a76007c0c */ /* 0x000fe4000bfc6270 */
[----:B------:R-:W-:Y:S01]  /*3340*/  ISETP.GE.AND P1, PT, R119, UR10, PT ;  /* 0x0000000a77007c0c */ /* 0x000fe2000bf26270 */
[----:B------:R3:W2:Y:S01]  /*3350*/  @!P5 LDG.E.U16 R138, desc[UR12][R116.64] ;  /* 0x0000000c748ad981 */ /* 0x0006a2000c1e1500 */
[----:B------:R-:W-:Y:S01]  /*3360*/  LOP3.LUT R118, R0, 0x68, RZ, 0xfc, !PT ;  /* 0x0000006800767812 */ /* 0x000fe200078efcff */
[----:B0-----:R-:W-:Y:S01]  /*3370*/  IMAD.WIDE R112, R219, 0x2, R154 ;  /* 0x00000002db707825 */ /* 0x001fe200078e029a */
[----:B------:R-:W-:-:S02]  /*3380*/  PRMT R174, RZ, 0x7610, R174 ;  /* 0x00007610ffae7816 */ /* 0x000fc400000000ae */
[----:B------:R-:W-:Y:S01]  /*3390*/  PRMT R136, RZ, 0x7610, R136 ;  /* 0x00007610ff887816 */ /* 0x000fe20000000088 */
[--C-:B-1----:R-:W-:Y:S01]  /*33a0*/  IMAD.WIDE R114, R220, 0x2, R154.reuse ;  /* 0x00000002dc727825 */ /* 0x102fe200078e029a */
[----:B------:R-:W-:Y:S02]  /*33b0*/  LOP3.LUT R119, R0, 0x6c, RZ, 0xfc, !PT ;  /* 0x0000006c00777812 */ /* 0x000fe400078efcff */
[----:B------:R-:W-:Y:S01]  /*33c0*/  ISETP.GE.AND P5, PT, R118, UR10, PT ;  /* 0x0000000a76007c0c */ /* 0x000fe2000bfa6270 */
[----:B------:R0:W2:Y:S01]  /*33d0*/  @!P4 LDG.E.U16 R174, desc[UR12][R112.64] ;  /* 0x0000000c70aec981 */ /* 0x0000a2000c1e1500 */
[----:B------:R-:W-:Y:S01]  /*33e0*/  LOP3.LUT R118, R0, 0x70, RZ, 0xfc, !PT ;  /* 0x0000007000767812 */ /* 0x000fe200078efcff */
[----:B---3--:R-:W-:Y:S01]  /*33f0*/  IMAD.WIDE R116, R224, 0x2, R154 ;  /* 0x00000002e0747825 */ /* 0x008fe200078e029a */
[----:B------:R-:W-:Y:S01]  /*3400*/  PRMT R176, RZ, 0x7610, R176 ;  /* 0x00007610ffb07816 */ /* 0x000fe200000000b0 */
[----:B------:R1:W3:Y:S01]  /*3410*/  @!P3 LDG.E.U16 R136, desc[UR12][R114.64] ;  /* 0x0000000c7288b981 */ /* 0x0002e2000c1e1500 */
[----:B------:R-:W-:-:S02]  /*3420*/  PRMT R186, RZ, 0x7610, R186 ;  /* 0x00007610ffba7816 */ /* 0x000fc400000000ba */
[----:B------:R-:W-:Y:S02]  /*3430*/  PRMT R178, RZ, 0x7610, R178 ;  /* 0x00007610ffb27816 */ /* 0x000fe400000000b2 */
[----:B------:R-:W-:Y:S01]  /*3440*/  ISETP.GE.AND P4, PT, R119, UR10, PT ;  /* 0x0000000a77007c0c */ /* 0x000fe2000bf86270 */
[----:B0-----:R-:W-:Y:S01]  /*3450*/  IMAD.WIDE R112, R222, 0x2, R154 ;  /* 0x00000002de707825 */ /* 0x001fe200078e029a */
[----:B------:R-:W-:-:S03]  /*3460*/  ISETP.GE.AND P3, PT, R118, UR10, PT ;  /* 0x0000000a76007c0c */ /* 0x000fc6000bf66270 */
[--C-:B-1----:R-:W-:Y:S01]  /*3470*/  IMAD.WIDE R114, R223, 0x2, R154.reuse ;  /* 0x00000002df727825 */ /* 0x102fe200078e029a */
[C---:B------:R-:W-:Y:S01]  /*3480*/  LOP3.LUT R119, R0.reuse, 0x74, RZ, 0xfc, !PT ;  /* 0x0000007400777812 */ /* 0x040fe200078efcff */
[----:B------:R0:W2:Y:S01]  /*3490*/  @!P2 LDG.E.U16 R176, desc[UR12][R112.64] ;  /* 0x0000000c70b0a981 */ /* 0x0000a2000c1e1500 */
[----:B------:R-:W-:Y:S02]  /*34a0*/  LOP3.LUT R118, R0, 0x78, RZ, 0xfc, !PT ;  /* 0x0000007800767812 */ /* 0x000fe400078efcff */
[----:B------:R-:W-:Y:S01]  /*34b0*/  LEA.HI R124, R233, 0x7c, RZ, 0x1c ;  /* 0x0000007ce97c7811 */ /* 0x000fe200078fe0ff */
[----:B------:R1:W2:Y:S01]  /*34c0*/  @!P0 LDG.E.U16 R186, desc[UR12][R114.64] ;  /* 0x0000000c72ba8981 */ /* 0x0002a2000c1e1500 */
[----:B------:R-:W-:Y:S02]  /*34d0*/  ISETP.GE.AND P2, PT, R119, UR10, PT ;  /* 0x0000000a77007c0c */ /* 0x000fe4000bf46270 */
[----:B------:R-:W-:Y:S01]  /*34e0*/  ISETP.GE.AND P0, PT, R118, UR10, PT ;  /* 0x0000000a76007c0c */ /* 0x000fe2000bf06270 */
[----:B------:R4:W2:Y:S01]  /*34f0*/  @!P1 LDG.E.U16 R178, desc[UR12][R116.64] ;  /* 0x0000000c74b29981 */ /* 0x0008a2000c1e1500 */
[----:B------:R-:W-:Y:S01]  /*3500*/  ISETP.GE.AND P1, PT, R124, UR10, PT ;  /* 0x0000000a7c007c0c */ /* 0x000fe2000bf26270 */
[----:B0-----:R-:W-:Y:S01]  /*3510*/  IMAD.WIDE R112, R225, 0x2, R154 ;  /* 0x00000002e1707825 */ /* 0x001fe200078e029a */
[----:B------:R-:W-:-:S02]  /*3520*/  PRMT R185, RZ, 0x7610, R185 ;  /* 0x00007610ffb97816 */ /* 0x000fc400000000b9 */
[----:B------:R-:W-:Y:S01]  /*3530*/  PRMT R180, RZ, 0x7610, R180 ;  /* 0x00007610ffb47816 */ /* 0x000fe200000000b4 */
[----:B-1----:R-:W-:Y:S01]  /*3540*/  IMAD.WIDE R114, R226, 0x2, R154 ;  /* 0x00000002e2727825 */ /* 0x002fe200078e029a */
[----:B------:R-:W-:Y:S02]  /*3550*/  PRMT R184, RZ, 0x7610, R184 ;  /* 0x00007610ffb87816 */ /* 0x000fe400000000b8 */
[----:B------:R-:W-:Y:S01]  /*3560*/  PRMT R170, RZ, 0x7610, R170 ;  /* 0x00007610ffaa7816 */ /* 0x000fe200000000aa */
[----:B----4-:R-:W-:Y:S01]  /*3570*/  IMAD.WIDE R116, R227, 0x2, R154 ;  /* 0x00000002e3747825 */ /* 0x010fe200078e029a */
[----:B------:R0:W4:Y:S01]  /*3580*/  @!P6 LDG.E.U16 R185, desc[UR12][R112.64] ;  /* 0x0000000c70b9e981 */ /* 0x000122000c1e1500 */
[----:B------:R-:W-:Y:S02]  /*3590*/  PRMT R183, RZ, 0x7610, R183 ;  /* 0x00007610ffb77816 */ /* 0x000fe400000000b7 */
[----:B------:R-:W-:Y:S01]  /*35a0*/  PRMT R173, RZ, 0x7610, R173 ;  /* 0x00007610ffad7816 */ /* 0x000fe200000000ad */
[----:B------:R1:W2:Y:S01]  /*35b0*/  @!P5 LDG.E.U16 R180, desc[UR12][R114.64] ;  /* 0x0000000c72b4d981 */ /* 0x0002a2000c1e1500 */
[----:B------:R-:W-:Y:S01]  /*35c0*/  PRMT R181, RZ, 0x7610, R181 ;  /* 0x00007610ffb57816 */ /* 0x000fe200000000b5 */
[----:B------:R-:W-:-:S02]  /*35d0*/  IMAD.WIDE R118, R228, 0x2, R154 ;  /* 0x00000002e4767825 */ /* 0x000fc400078e029a */
[----:B------:R5:W2:Y:S02]  /*35e0*/  @!P4 LDG.E.U16 R184, desc[UR12][R116.64] ;  /* 0x0000000c74b8c981 */ /* 0x000aa4000c1e1500 */
[--C-:B0-----:R-:W-:Y:S02]  /*35f0*/  IMAD.WIDE R112, R229, 0x2, R154.reuse ;  /* 0x00000002e5707825 */ /* 0x101fe400078e029a */
[----:B------:R-:W2:Y:S02]  /*3600*/  @!P3 LDG.E.U16 R170, desc[UR12][R118.64] ;  /* 0x0000000c76aab981 */ /* 0x000ea4000c1e1500 */
[--C-:B-1----:R-:W-:Y:S02]  /*3610*/  IMAD.WIDE R114, R230, 0x2, R154.reuse ;  /* 0x00000002e6727825 */ /* 0x102fe400078e029a */
[----:B------:R-:W2:Y:S02]  /*3620*/  @!P2 LDG.E.U16 R183, desc[UR12][R112.64] ;  /* 0x0000000c70b7a981 */ /* 0x000ea4000c1e1500 */
[----:B-----5:R-:W-:-:S02]  /*3630*/  IMAD.WIDE R116, R232, 0x2, R154 ;  /* 0x00000002e8747825 */ /* 0x020fc400078e029a */
[----:B------:R0:W5:Y:S04]  /*3640*/  @!P0 LDG.E.U16 R173, desc[UR12][R114.64] ;  /* 0x0000000c72ad8981 */ /* 0x000168000c1e1500 */
[----:B------:R-:W2:Y:S01]  /*3650*/  @!P1 LDG.E.U16 R181, desc[UR12][R116.64] ;  /* 0x0000000c74b59981 */ /* 0x000ea2000c1e1500 */
[----:B------:R-:W-:-:S04]  /*3660*/  LOP3.LUT R216, R233, 0x3f, RZ, 0xc0, !PT ;  /* 0x0000003fe9d87812 */ /* 0x000fc800078ec0ff */
[C---:B------:R-:W-:Y:S02]  /*3670*/  LOP3.LUT R124, R216.reuse, 0x40, RZ, 0xfc, !PT ;  /* 0x00000040d87c7812 */ /* 0x040fe400078efcff */
[----:B------:R-:W-:Y:S02]  /*3680*/  ISETP.GE.AND P3, PT, R216, UR10, PT ;  /* 0x0000000ad8007c0c */ /* 0x000fe4000bf66270 */
[----:B------:R-:W-:Y:S02]  /*3690*/  ISETP.GE.AND P0, PT, R124, UR10, PT ;  /* 0x0000000a7c007c0c */ /* 0x000fe4000bf06270 */
[----:B------:R-:W-:Y:S02]  /*36a0*/  IADD3 RZ, P1, PT, R42, UR4, RZ ;  /* 0x000000042aff7c10 */ /* 0x000fe4000ff3e0ff */
[----:B------:R-:W-:Y:S01]  /*36b0*/  IADD3 RZ, P2, PT, R102, UR4, RZ ;  /* 0x0000000466ff7c10 */ /* 0x000fe2000ff5e0ff */
[----:B0-----:R-:W-:Y:S01]  /*36c0*/  VIADD R114, R42, UR4 ;  /* 0x000000042a727c36 */ /* 0x001fe20008000000 */
[----:B------:R-:W-:Y:S01]  /*36d0*/  PRMT R134, RZ, 0x7610, R134 ;  /* 0x00007610ff867816 */ /* 0x000fe20000000086 */
[----:B------:R-:W-:Y:S01]  /*36e0*/  VIADD R112, R102, UR4 ;  /* 0x0000000466707c36 */ /* 0x000fe20008000000 */
[----:B------:R-:W-:-:S02]  /*36f0*/  PRMT R135, RZ, 0x7610, R135 ;  /* 0x00007610ff877816 */ /* 0x000fc40000000087 */
[----:B------:R-:W-:Y:S01]  /*3700*/  IADD3.X R115, PT, PT, R43, UR5, RZ, P1, !PT ;  /* 0x000000052b737c10 */ /* 0x000fe20008ffe4ff */
[----:B------:R-:W-:Y:S01]  /*3710*/  BAR.SYNC.DEFER_BLOCKING 0x0 ;  /* 0x0000000000007b1d */ /* 0x000fe20000010000 */
[----:B------:R-:W-:Y:S02]  /*3720*/  IADD3.X R113, PT, PT, R103, UR5, RZ, P2, !PT ;  /* 0x0000000567717c10 */ /* 0x000fe400097fe4ff */
[----:B------:R-:W-:Y:S02]  /*3730*/  IADD3 RZ, P1, PT, R40, UR4, RZ ;  /* 0x0000000428ff7c10 */ /* 0x000fe4000ff3e0ff */
[----:B------:R-:W-:Y:S02]  /*3740*/  IADD3 RZ, P2, PT, R100, UR4, RZ ;  /* 0x0000000464ff7c10 */ /* 0x000fe4000ff5e0ff */
[----:B------:R-:W-:Y:S02]  /*3750*/  PRMT R132, RZ, 0x7610, R132 ;  /* 0x00007610ff847816 */ /* 0x000fe40000000084 */
[----:B------:R-:W-:-:S02]  /*3760*/  PRMT R133, RZ, 0x7610, R133 ;  /* 0x00007610ff857816 */ /* 0x000fc40000000085 */
[----:B------:R-:W-:Y:S02]  /*3770*/  PRMT R128, RZ, 0x7610, R128 ;  /* 0x00007610ff807816 */ /* 0x000fe40000000080 */
[----:B------:R-:W-:Y:S01]  /*3780*/  PRMT R129, RZ, 0x7610, R129 ;  /* 0x00007610ff817816 */ /* 0x000fe20000000081 */
[----:B------:R0:W2:Y:S04]  /*3790*/  @!P0 LDG.E.U16 R134, desc[UR12][R114.64] ;  /* 0x0000000c72868981 */ /* 0x0000a8000c1e1500 */
[----:B------:R1:W2:Y:S01]  /*37a0*/  @!P3 LDG.E.U16 R135, desc[UR12][R112.64] ;  /* 0x0000000c7087b981 */ /* 0x0002a2000c1e1500 */
[----:B0-----:R-:W-:Y:S01]  /*37b0*/  VIADD R114, R40, UR4 ;  /* 0x0000000428727c36 */ /* 0x001fe20008000000 */
[----:B------:R-:W-:Y:S02]  /*37c0*/  IADD3.X R115, PT, PT, R41, UR5, RZ, P1, !PT ;  /* 0x0000000529737c10 */ /* 0x000fe40008ffe4ff */
[----:B------:R-:W-:Y:S01]  /*37d0*/  IADD3 RZ, P1, PT, R38, UR4, RZ ;  /* 0x0000000426ff7c10 */ /* 0x000fe2000ff3e0ff */
[----:B-1----:R-:W-:Y:S01]  /*37e0*/  VIADD R112, R100, UR4 ;  /* 0x0000000464707c36 */ /* 0x002fe20008000000 */
[----:B------:R-:W-:Y:S01]  /*37f0*/  IADD3.X R113, PT, PT, R101, UR5, RZ, P2, !PT ;  /* 0x0000000565717c10 */ /* 0x000fe200097fe4ff */
[----:B------:R0:W2:Y:S01]  /*3800*/  @!P0 LDG.E.U16 R132, desc[UR12][R114.64] ;  /* 0x0000000c72848981 */ /* 0x0000a2000c1e1500 */
[----:B------:R-:W-:-:S03]  /*3810*/  IADD3 RZ, P2, PT, R98, UR4, RZ ;  /* 0x0000000462ff7c10 */ /* 0x000fc6000ff5e0ff */
[----:B------:R1:W2:Y:S01]  /*3820*/  @!P3 LDG.E.U16 R133, desc[UR12][R112.64] ;  /* 0x0000000c7085b981 */ /* 0x0002a2000c1e1500 */
[----:B------:R-:W-:Y:S01]  /*3830*/  PRMT R125, RZ, 0x7610, R125 ;  /* 0x00007610ff7d7816 */ /* 0x000fe2000000007d */
[----:B0-----:R-:W-:Y:S01]  /*3840*/  VIADD R114, R38, UR4 ;  /* 0x0000000426727c36 */ /* 0x001fe20008000000 */
[----:B------:R-:W-:Y:S02]  /*3850*/  IADD3.X R115, PT, PT, R39, UR5, RZ, P1, !PT ;  /* 0x0000000527737c10 */ /* 0x000fe40008ffe4ff */
[----:B------:R-:W-:Y:S01]  /*3860*/  IADD3 RZ, P1, PT, R36, UR4, RZ ;  /* 0x0000000424ff7c10 */ /* 0x000fe2000ff3e0ff */
[----:B-1----:R-:W-:Y:S01]  /*3870*/  VIADD R112, R98, UR4 ;  /* 0x0000000462707c36 */ /* 0x002fe20008000000 */
[----:B------:R-:W-:Y:S01]  /*3880*/  IADD3.X R113, PT, PT, R99, UR5, RZ, P2, !PT ;  /* 0x0000000563717c10 */ /* 0x000fe200097fe4ff */
[----:B------:R0:W2:Y:S01]  /*3890*/  @!P0 LDG.E.U16 R128, desc[UR12][R114.64] ;  /* 0x0000000c72808981 */ /* 0x0000a2000c1e1500 */
[----:B------:R-:W-:Y:S02]  /*38a0*/  IADD3 RZ, P2, PT, R96, UR4, RZ ;  /* 0x0000000460ff7c10 */ /* 0x000fe4000ff5e0ff */
[----:B------:R-:W-:Y:S01]  /*38b0*/  PRMT R126, RZ, 0x7610, R126 ;  /* 0x00007610ff7e7816 */ /* 0x000fe2000000007e */
[----:B------:R1:W2:Y:S01]  /*38c0*/  @!P3 LDG.E.U16 R129, desc[UR12][R112.64] ;  /* 0x0000000c7081b981 */ /* 0x0002a2000c1e1500 */
[----:B------:R-:W-:Y:S01]  /*38d0*/  PRMT R119, RZ, 0x7610, R119 ;  /* 0x00007610ff777816 */ /* 0x000fe20000000077 */
[----:B0-----:R-:W-:Y:S01]  /*38e0*/  VIADD R114, R36, UR4 ;  /* 0x0000000424727c36 */ /* 0x001fe20008000000 */
[----:B------:R-:W-:-:S02]  /*38f0*/  IADD3.X R115, PT, PT, R37, UR5, RZ, P1, !PT ;  /* 0x0000000525737c10 */ /* 0x000fc40008ffe4ff */
        /* <DEDUP_REMOVED lines=17> */
[----:B0-----:R-:W-:Y:S01]  /*3a10*/  VIADD R114, R32, UR4 ;  /* 0x0000000420727c36 */ /* 0x001fe20008000000 */
[----:B------:R-:W-:Y:S01]  /*3a20*/  IADD3.X R115, PT, PT, R33, UR5, RZ, P1, !PT ;  /* 0x0000000521737c10 */ /* 0x000fe20008ffe4ff */
[----:B-1----:R-:W-:Y:S01]  /*3a30*/  VIADD R112, R92, UR4 ;  /* 0x000000045c707c36 */ /* 0x002fe20008000000 */
[----:B------:R-:W-:-:S03]  /*3a40*/  IADD3.X R113, PT, PT, R93, UR5, RZ, P2, !PT ;  /* 0x000000055d717c10 */ /* 0x000fc600097fe4ff */
[----:B------:R0:W2:Y:S01]  /*3a50*/  @!P0 LDG.E.U16 R117, desc[UR12][R114.64] ;  /* 0x0000000c72758981 */ /* 0x0000a2000c1e1500 */
[----:B------:R-:W-:Y:S02]  /*3a60*/  IADD3 RZ, P2, PT, R90, UR4, RZ ;  /* 0x000000045aff7c10 */ /* 0x000fe4000ff5e0ff */
[C---:B------:R-:W-:Y:S01]  /*3a70*/  IADD3 RZ, P1, PT, R30.reuse, UR4, RZ ;  /* 0x000000041eff7c10 */ /* 0x040fe2000ff3e0ff */
[----:B------:R1:W2:Y:S01]  /*3a80*/  @!P3 LDG.E.U16 R118, desc[UR12][R112.64] ;  /* 0x0000000c7076b981 */ /* 0x0002a2000c1e1500 */
[----:B------:R-:W-:Y:S02]  /*3a90*/  VIADD R130, R30, UR4 ;  /* 0x000000041e827c36 */ /* 0x000fe40008000000 */
[----:B------:R-:W-:Y:S02]  /*3aa0*/  IADD3.X R131, PT, PT, R31, UR5, RZ, P1, !PT ;  /* 0x000000051f837c10 */ /* 0x000fe40008ffe4ff */
[----:B0-----:R-:W-:Y:S02]  /*3ab0*/  PRMT R115, RZ, 0x7610, R115 ;  /* 0x00007610ff737816 */ /* 0x001fe40000000073 */
[----:B------:R-:W-:Y:S01]  /*3ac0*/  PRMT R114, RZ, 0x7610, R114 ;  /* 0x00007610ff727816 */ /* 0x000fe20000000072 */
[----:B-1----:R-:W-:Y:S01]  /*3ad0*/  VIADD R112, R90, UR4 ;  /* 0x000000045a707c36 */ /* 0x002fe20008000000 */
[----:B------:R-:W-:-:S02]  /*3ae0*/  IADD3.X R113, PT, PT, R91, UR5, RZ, P2, !PT ;  /* 0x000000055b717c10 */ /* 0x000fc400097fe4ff */
[----:B------:R-:W-:Y:S02]  /*3af0*/  IADD3 RZ, P2, PT, R88, UR4, RZ ;  /* 0x0000000458ff7c10 */ /* 0x000fe4000ff5e0ff */
[----:B------:R0:W2:Y:S01]  /*3b00*/  @!P0 LDG.E.U16 R114, desc[UR12][R130.64] ;  /* 0x0000000c82728981 */ /* 0x0000a2000c1e1500 */
[----:B------:R-:W-:-:S03]  /*3b10*/  IADD3 RZ, P1, PT, R28, UR4, RZ ;  /* 0x000000041cff7c10 */ /* 0x000fc6000ff3e0ff */
[----:B------:R1:W2:Y:S01]  /*3b20*/  @!P3 LDG.E.U16 R115, desc[UR12][R112.64] ;  /* 0x0000000c7073b981 */ /* 0x0002a2000c1e1500 */
[----:B------:R-:W-:Y:S01]  /*3b30*/  PRMT R116, RZ, 0x7610, R116 ;  /* 0x00007610ff747816 */ /* 0x000fe20000000074 */
[----:B------:R-:W-:Y:S01]  /*3b40*/  VIADD R194, R28, UR4 ;  /* 0x000000041cc27c36 */ /* 0x000fe20008000000 */
[----:B------:R-:W-:Y:S01]  /*3b50*/  IADD3.X R195, PT, PT, R29, UR5, RZ, P1, !PT ;  /* 0x000000051dc37c10 */ /* 0x000fe20008ffe4ff */
[----:B0-----:R-:W-:Y:S01]  /*3b60*/  VIADD R130, R88, UR4 ;  /* 0x0000000458827c36 */ /* 0x001fe20008000000 */
[----:B------:R-:W-:-:S03]  /*3b70*/  IADD3.X R131, PT, PT, R89, UR5, RZ, P2, !PT ;  /* 0x0000000559837c10 */ /* 0x000fc600097fe4ff */
[----:B------:R0:W2:Y:S01]  /*3b80*/  @!P0 LDG.E.U16 R116, desc[UR12][R194.64] ;  /* 0x0000000cc2748981 */ /* 0x0000a2000c1e1500 */
[----:B-1----:R-:W-:Y:S02]  /*3b90*/  PRMT R112, RZ, 0x7610, R112 ;  /* 0x00007610ff707816 */ /* 0x002fe40000000070 */
[----:B------:R-:W-:Y:S02]  /*3ba0*/  IADD3 RZ, P2, PT, R86, UR4, RZ ;  /* 0x0000000456ff7c10 */ /* 0x000fe4000ff5e0ff */
[----:B------:R-:W-:Y:S02]  /*3bb0*/  IADD3 RZ, P1, PT, R26, UR4, RZ ;  /* 0x000000041aff7c10 */ /* 0x000fe4000ff3e0ff */
[----:B------:R1:W2:Y:S01]  /*3bc0*/  @!P3 LDG.E.U16 R112, desc[UR12][R130.64] ;  /* 0x0000000c8270b981 */ /* 0x0002a2000c1e1500 */
[----:B------:R-:W-:Y:S01]  /*3bd0*/  PRMT R113, RZ, 0x7610, R113 ;  /* 0x00007610ff717816 */ /* 0x000fe20000000071 */
[----:B0-----:R-:W-:Y:S01]  /*3be0*/  VIADD R194, R86, UR4 ;  /* 0x0000000456c27c36 */ /* 0x001fe20008000000 */
[----:B------:R-:W-:Y:S01]  /*3bf0*/  IADD3.X R195, PT, PT, R87, UR5, RZ, P2, !PT ;  /* 0x0000000557c37c10 */ /* 0x000fe200097fe4ff */
[----:B------:R-:W-:Y:S01]  /*3c00*/  VIADD R196, R26, UR4 ;  /* 0x000000041ac47c36 */ /* 0x000fe20008000000 */
[----:B------:R-:W-:-:S02]  /*3c10*/  IADD3.X R197, PT, PT, R27, UR5, RZ, P1, !PT ;  /* 0x000000051bc57c10 */ /* 0x000fc40008ffe4ff */
[----:B------:R-:W-:Y:S02]  /*3c20*/  IADD3 RZ, P2, PT, R84, UR4, RZ ;  /* 0x0000000454ff7c10 */ /* 0x000fe4000ff5e0ff */
[----:B-1----:R-:W-:Y:S01]  /*3c30*/  PRMT R130, RZ, 0x7610, R130 ;  /* 0x00007610ff827816 */ /* 0x002fe20000000082 */
[----:B------:R0:W2:Y:S01]  /*3c40*/  @!P0 LDG.E.U16 R113, desc[UR12][R196.64] ;  /* 0x0000000cc4718981 */ /* 0x0000a2000c1e1500 */
[C---:B------:R-:W-:Y:S02]  /*3c50*/  IADD3 RZ, P1, PT, R24.reuse, UR4, RZ ;  /* 0x0000000418ff7c10 */ /* 0x040fe4000ff3e0ff */
[----:B------:R-:W-:Y:S02]  /*3c60*/  PRMT R127, RZ, 0x7610, R127 ;  /* 0x00007610ff7f7816 */ /* 0x000fe4000000007f */
[----:B------:R1:W2:Y:S01]  /*3c70*/  @!P3 LDG.E.U16 R130, desc[UR12][R194.64] ;  /* 0x0000000cc282b981 */ /* 0x0002a2000c1e1500 */
[----:B------:R-:W-:Y:S01]  /*3c80*/  PRMT R131, RZ, 0x7610, R131 ;  /* 0x00007610ff837816 */ /* 0x000fe20000000083 */
[----:B0-----:R-:W-:Y:S01]  /*3c90*/  VIADD R196, R24, UR4 ;  /* 0x0000000418c47c36 */ /* 0x001fe20008000000 */
[----:B------:R-:W-:-:S02]  /*3ca0*/  IADD3.X R197, PT, PT, R25, UR5, RZ, P1, !PT ;  /* 0x0000000519c57c10 */ /* 0x000fc40008ffe4ff */
[----:B------:R-:W-:Y:S01]  /*3cb0*/  IADD3 RZ, P1, PT, R82, UR4, RZ ;  /* 0x0000000452ff7c10 */ /* 0x000fe2000ff3e0ff */
[----:B-1----:R-:W-:Y:S01]  /*3cc0*/  VIADD R194, R84, UR4 ;  /* 0x0000000454c27c36 */ /* 0x002fe20008000000 */
[----:B------:R-:W-:Y:S01]  /*3cd0*/  IADD3.X R195, PT, PT, R85, UR5, RZ, P2, !PT ;  /* 0x0000000555c37c10 */ /* 0x000fe200097fe4ff */
[----:B------:R-:W2:Y:S01]  /*3ce0*/  @!P0 LDG.E.U16 R131, desc[UR12][R196.64] ;  /* 0x0000000cc4838981 */ /* 0x000ea2000c1e1500 */
[----:B------:R-:W-:-:S03]  /*3cf0*/  PRMT R199, RZ, 0x7610, R199 ;  /* 0x00007610ffc77816 */ /* 0x000fc600000000c7 */
[----:B------:R0:W2:Y:S01]  /*3d00*/  @!P3 LDG.E.U16 R127, desc[UR12][R194.64] ;  /* 0x0000000cc27fb981 */ /* 0x0000a2000c1e1500 */
[----:B------:R-:W-:Y:S02]  /*3d10*/  PRMT R200, RZ, 0x7610, R200 ;  /* 0x00007610ffc87816 */ /* 0x000fe400000000c8 */
[----:B0-----:R-:W-:Y:S01]  /*3d20*/  IADD3.X R195, PT, PT, R83, UR5, RZ, P1, !PT ;  /* 0x0000000553c37c10 */ /* 0x001fe20008ffe4ff */
[----:B------:R-:W-:Y:S01]  /*3d30*/  VIADD R194, R82, UR4 ;  /* 0x0000000452c27c36 */ /* 0x000fe20008000000 */
[----:B------:R-:W-:-:S04]  /*3d40*/  IADD3 R196, P1, PT, R104, UR4, RZ ;  /* 0x0000000468c47c10 */ /* 0x000fc8000ff3e0ff */
[----:B------:R-:W-:Y:S01]  /*3d50*/  IADD3.X R197, PT, PT, R105, UR5, RZ, P1, !PT ;  /* 0x0000000569c57c10 */ /* 0x000fe20008ffe4ff */
[----:B------:R0:W2:Y:S04]  /*3d60*/  @!P3 LDG.E.U16 R199, desc[UR12][R194.64] ;  /* 0x0000000cc2c7b981 */ /* 0x0000a8000c1e1500 */
[----:B------:R1:W2:Y:S01]  /*3d70*/  @!P3 LDG.E.U16 R200, desc[UR12][R196.64] ;  /* 0x0000000cc4c8b981 */ /* 0x0002a2000c1e1500 */
[----:B0-----:R-:W-:Y:S02]  /*3d80*/  IADD3 R194, P1, PT, R106, UR4, RZ ;  /* 0x000000046ac27c10 */ /* 0x001fe4000ff3e0ff */
[----:B-1----:R-:W-:Y:S02]  /*3d90*/  PRMT R196, RZ, 0x7610, R196 ;  /* 0x00007610ffc47816 */ /* 0x002fe400000000c4 */
[----:B------:R-:W-:-:S05]  /*3da0*/  IADD3.X R195, PT, PT, R107, UR5, RZ, P1, !PT ;  /* 0x000000056bc37c10 */ /* 0x000fca0008ffe4ff */
[----:B------:R0:W2:Y:S01]  /*3db0*/  @!P3 LDG.E.U16 R196, desc[UR12][R194.64] ;  /* 0x0000000cc2c4b981 */ /* 0x0000a2000c1e1500 */
[----:B------:R-:W-:Y:S02]  /*3dc0*/  PRMT R197, RZ, 0x7610, R197 ;  /* 0x00007610ffc57816 */ /* 0x000fe400000000c5 */
[----:B0-----:R-:W-:-:S04]  /*3dd0*/  IADD3 R194, P1, PT, R108, UR4, RZ ;  /* 0x000000046cc27c10 */ /* 0x001fc8000ff3e0ff */
        /* <DEDUP_REMOVED lines=9> */
[----:B------:R0:W3:Y:S01]  /*3e70*/  @!P3 LDG.E.U16 R202, desc[UR12][R194.64] ;  /* 0x0000000cc2cab981 */ /* 0x0000e2000c1e1500 */
        /* <DEDUP_REMOVED lines=34> */
[----:B------:R-:W-:Y:S01]  /*40a0*/  IADD3.X R195, PT, PT, R65, UR5, RZ, P1, !PT ;  /* 0x0000000541c37c10 */ /* 0x000fe20008ffe4ff */
[----:B------:R-:W0:Y:S04]  /*40b0*/  S2UR UR8, SR_CgaCtaId ;  /* 0x00000000000879c3 */ /* 0x000e280000008800 */
[----:B------:R1:W3:Y:S01]  /*40c0*/  @!P3 LDG.E.U16 R211, desc[UR12][R194.64] ;  /* 0x0000000cc2d3b981 */ /* 0x0002e2000c1e1500 */
[----:B------:R-:W-:Y:S02]  /*40d0*/  PRMT R212, RZ, 0x7610, R212 ;  /* 0x00007610ffd47816 */ /* 0x000fe400000000d4 */
[----:B-1----:R-:W-:-:S04]  /*40e0*/  IADD3 R194, P1, PT, R66, UR4, RZ ;  /* 0x0000000442c27c10 */ /* 0x002fc8000ff3e0ff */
[----:B------:R-:W-:-:S05]  /*40f0*/  IADD3.X R195, PT, PT, R67, UR5, RZ, P1, !PT ;  /* 0x0000000543c37c10 */ /* 0x000fca0008ffe4ff */
[----:B------:R1:W3:Y:S01]  /*4100*/  @!P3 LDG.E.U16 R212, desc[UR12][R194.64] ;  /* 0x0000000cc2d4b981 */ /* 0x0002e2000c1e1500 */
[----:B------:R-:W-:Y:S02]  /*4110*/  PRMT R213, RZ, 0x7610, R213 ;  /* 0x00007610ffd57816 */ /* 0x000fe400000000d5 */
[----:B-1----:R-:W-:-:S04]  /*4120*/  IADD3 R194, P1, PT, R68, UR4, RZ ;  /* 0x0000000444c27c10 */ /* 0x002fc8000ff3e0ff */
[----:B------:R-:W-:Y:S01]  /*4130*/  IADD3.X R195, PT, PT, R69, UR5, RZ, P1, !PT ;  /* 0x0000000545c37c10 */ /* 0x000fe20008ffe4ff */
[----:B------:R-:W-:-:S04]  /*4140*/  UMOV UR7, 0x400 ;  /* 0x0000040000077882 */ /* 0x000fc80000000000 */
[----:B------:R1:W3:Y:S01]  /*4150*/  @!P3 LDG.E.U16 R213, desc[UR12][R194.64] ;  /* 0x0000000cc2d5b981 */ /* 0x0002e2000c1e1500 */
[----:B------:R-:W-:Y:S01]  /*4160*/  PRMT R214, RZ, 0x7610, R214 ;  /* 0x00007610ffd67816 */ /* 0x000fe200000000d6 */
[----:B0-----:R-:W-:Y:S01]  /*4170*/  ULEA UR7, UR8, UR7, 0x18 ;  /* 0x0000000708077291 */ /* 0x001fe2000f8ec0ff */
[----:B------:R-:W-:Y:S01]  /*4180*/  IMAD.SHL.U32 R216, R216, 0x2, RZ ;  /* 0x00000002d8d87824 */ /* 0x000fe200078e00ff */
[----:B-1----:R-:W-:-:S04]  /*4190*/  IADD3 R194, P1, PT, R70, UR4, RZ ;  /* 0x0000000446c27c10 */ /* 0x002fc8000ff3e0ff */
[----:B------:R-:W-:-:S03]  /*41a0*/  IADD3.X R195, PT, PT, R71, UR5, RZ, P1, !PT ;  /* 0x0000000547c37c10 */ /* 0x000fc60008ffe4ff */
[----:B------:R0:W-:Y:S04]  /*41b0*/  STS.U16 [R216+UR7+0x2000], R198 ;  /* 0x002000c6d8007988 */ /* 0x0001e80008000407 */
[----:B------:R1:W3:Y:S01]  /*41c0*/  @!P3 LDG.E.U16 R214, desc[UR12][R194.64] ;  /* 0x0000000cc2d6b981 */ /* 0x0002e2000c1e1500 */
[----:B0-----:R-:W-:Y:S02]  /*41d0*/  PRMT R198, RZ, 0x7610, R198 ;  /* 0x00007610ffc67816 */ /* 0x001fe400000000c6 */
[----:B-1----:R-:W-:-:S04]  /*41e0*/  IADD3 R194, P1, PT, R72, UR4, RZ ;  /* 0x0000000448c27c10 */ /* 0x002fc8000ff3e0ff */
[----:B------:R-:W-:-:S05]  /*41f0*/  IADD3.X R195, PT, PT, R73, UR5, RZ, P1, !PT ;  /* 0x0000000549c37c10 */ /* 0x000fca0008ffe4ff */
[----:B------:R0:W3:Y:S01]  /*4200*/  @!P3 LDG.E.U16 R198, desc[UR12][R194.64] ;  /* 0x0000000cc2c6b981 */ /* 0x0000e2000c1e1500 */
[----:B------:R-:W-:-:S03]  /*4210*/  PRMT R215, RZ, 0x7610, R215 ;  /* 0x00007610ffd77816 */ /* 0x000fc600000000d7 */
[----:B------:R1:W-:Y:S01]  /*4220*/  STS.U16 [R216+UR7+0x2200], R192 ;  /* 0x002200c0d8007988 */ /* 0x0003e20008000407 */
[----:B0-----:R-:W-:-:S04]  /*4230*/  IADD3 R194, P1, PT, R74, UR4, RZ ;  /* 0x000000044ac27c10 */ /* 0x001fc8000ff3e0ff */
[----:B------:R-:W-:Y:S02]  /*4240*/  IADD3.X R195, PT, PT, R75, UR5, RZ, P1, !PT ;  /* 0x000000054bc37c10 */ /* 0x000fe40008ffe4ff */
[----:B-1----:R-:W-:Y:S01]  /*4250*/  IADD3 R192, P1, PT, R76, UR4, RZ ;  /* 0x000000044cc07c10 */ /* 0x002fe2000ff3e0ff */
[----:B------:R0:W-:Y:S04]  /*4260*/  STS.U16 [R216+UR7+0x2100], R193 ;  /* 0x002100c1d8007988 */ /* 0x0001e80008000407 */
[----:B------:R1:W3:Y:S01]  /*4270*/  @!P3 LDG.E.U16 R215, desc[UR12][R194.64] ;  /* 0x0000000cc2d7b981 */ /* 0x0002e2000c1e1500 */
[----:B0-----:R-:W-:Y:S02]  /*4280*/  IADD3.X R193, PT, PT, R77, UR5, RZ, P1, !PT ;  /* 0x000000054dc17c10 */ /* 0x001fe40008ffe4ff */
[----:B-1----:R-:W-:-:S02]  /*4290*/  PRMT R194, RZ, 0x7610, R194 ;  /* 0x00007610ffc27816 */ /* 0x002fc400000000c2 */
[----:B------:R-:W-:-:S04]  /*42a0*/  PRMT R195, RZ, 0x7610, R195 ;  /* 0x00007610ffc37816 */ /* 0x000fc800000000c3 */
[----:B------:R0:W3:Y:S04]  /*42b0*/  @!P3 LDG.E.U16 R194, desc[UR12][R192.64] ;  /* 0x0000000cc0c2b981 */ /* 0x0000e8000c1e1500 */
[----:B--2---:R1:W-:Y:S01]  /*42c0*/  STS.U16 [R216+UR7+0x2400], R190 ;  /* 0x002400bed8007988 */ /* 0x0043e20008000407 */
[----:B0-----:R-:W-:-:S04]  /*42d0*/  IADD3 R192, P1, PT, R160, UR4, RZ ;  /* 0x00000004a0c07c10 */ /* 0x001fc8000ff3e0ff */
[----:B------:R-:W-:Y:S02]  /*42e0*/  IADD3.X R193, PT, PT, R161, UR5, RZ, P1, !PT ;  /* 0x00000005a1c17c10 */ /* 0x000fe40008ffe4ff */
[----:B-1----:R-:W-:Y:S01]  /*42f0*/  IADD3 R190, P1, PT, R44, UR4, RZ ;  /* 0x000000042cbe7c10 */ /* 0x002fe2000ff3e0ff */
[----:B------:R0:W-:Y:S04]  /*4300*/  STS.U16 [R216+UR7+0x2300], R191 ;  /* 0x002300bfd8007988 */ /* 0x0001e80008000407 */
[----:B------:R1:W2:Y:S01]  /*4310*/  @!P3 LDG.E.U16 R195, desc[UR12][R192.64] ;  /* 0x0000000cc0c3b981 */ /* 0x0002a2000c1e1500 */
[----:B0-----:R-:W-:Y:S02]  /*4320*/  IADD3.X R191, PT, PT, R45, UR5, RZ, P1, !PT ;  /* 0x000000052dbf7c10 */ /* 0x001fe40008ffe4ff */
[----:B-1----:R-:W-:-:S02]  /*4330*/  PRMT R192, RZ, 0x7610, R192 ;  /* 0x00007610ffc07816 */ /* 0x002fc400000000c0 */
[----:B------:R-:W-:-:S04]  /*4340*/  PRMT R193, RZ, 0x7610, R193 ;  /* 0x00007610ffc17816 */ /* 0x000fc800000000c1 */
[----:B------:R0:W2:Y:S04]  /*4350*/  @!P0 LDG.E.U16 R192, desc[UR12][R190.64] ;  /* 0x0000000cbec08981 */ /* 0x0000a8000c1e1500 */
[----:B------:R1:W-:Y:S01]  /*4360*/  STS.U16 [R216+UR7+0x2600], R188 ;  /* 0x002600bcd8007988 */ /* 0x0003e20008000407 */
[----:B0-----:R-:W-:-:S04]  /*4370*/  IADD3 R190, P1, PT, R46, UR4, RZ ;  /* 0x000000042ebe7c10 */ /* 0x001fc8000ff3e0ff */
[----:B------:R-:W-:Y:S02]  /*4380*/  IADD3.X R191, PT, PT, R47, UR5, RZ, P1, !PT ;  /* 0x000000052fbf7c10 */ /* 0x000fe40008ffe4ff */
[----:B-1----:R-:W-:Y:S01]  /*4390*/  IADD3 R188, P1, PT, R48, UR4, RZ ;  /* 0x0000000430bc7c10 */ /* 0x002fe2000ff3e0ff */
[----:B------:R0:W-:Y:S04]  /*43a0*/  STS.U16 [R216+UR7+0x2500], R189 ;  /* 0x002500bdd8007988 */ /* 0x0001e80008000407 */
[----:B------:R1:W2:Y:S01]  /*43b0*/  @!P0 LDG.E.U16 R193, desc[UR12][R190.64] ;  /* 0x0000000cbec18981 */ /* 0x0002a2000c1e1500 */
[----:B0-----:R-:W-:Y:S02]  /*43c0*/  IADD3.X R189, PT, PT, R49, UR5, RZ, P1, !PT ;  /* 0x0000000531bd7c10 */ /* 0x001fe40008ffe4ff */
[----:B-1----:R-:W-:Y:S01]  /*43d0*/  PRMT R190, RZ, 0x7610, R190 ;  /* 0x00007610ffbe7816 */ /* 0x002fe200000000be */
[----:B------:R0:W-:Y:S05]  /*43e0*/  STS.U16 [R216+UR7+0x2700], R187 ;  /* 0x002700bbd8007988 */ /* 0x0001ea0008000407 */
[----:B------:R1:W2:Y:S01]  /*43f0*/  @!P0 LDG.E.U16 R190, desc[UR12][R188.64] ;  /* 0x0000000cbcbe8981 */ /* 0x0002a2000c1e1500 */
[----:B0-----:R-:W-:-:S02]  /*4400*/  PRMT R187, RZ, 0x7610, R187 ;  /* 0x00007610ffbb7816 */ /* 0x001fc400000000bb */
[----:B-1----:R-:W-:-:S04]  /*4410*/  IADD3 R188, P1, PT, R50, UR4, RZ ;  /* 0x0000000432bc7c10 */ /* 0x002fc8000ff3e0ff */
        /* <DEDUP_REMOVED lines=8> */
[----:B------:R-:W-:Y:S01]  /*44a0*/  IADD3.X R189, PT, PT, R55, UR5, RZ, P1, !PT ;  /* 0x0000000537bd7c10 */ /* 0x000fe20008ffe4ff */
[----:B------:R0:W-:Y:S04]  /*44b0*/  STS.U16 [R216+UR7+0x2a00], R174 ;  /* 0x002a00aed8007988 */ /* 0x0001e80008000407 */
[----:B------:R1:W2:Y:S01]  /*44c0*/  @!P0 LDG.E.U16 R221, desc[UR12][R188.64] ;  /* 0x0000000cbcdd8981 */ /* 0x0002a2000c1e1500 */
[----:B0-----:R-:W-:Y:S02]  /*44d0*/  PRMT R174, RZ, 0x7610, R174 ;  /* 0x00007610ffae7816 */ /* 0x001fe400000000ae */
[----:B-1----:R-:W-:-:S04]  /*44e0*/  IADD3 R188, P1, PT, R56, UR4, RZ ;  /* 0x0000000438bc7c10 */ /* 0x002fc8000ff3e0ff */
        /* <DEDUP_REMOVED lines=14> */
[----:B-1----:R-:W-:Y:S01]  /*45d0*/  IADD3 R188, P1, PT, R20, UR4, RZ ;  /* 0x0000000414bc7c10 */ /* 0x002fe2000ff3e0ff */
[----:B------:R0:W-:Y:S03]  /*45e0*/  STS.U16 [R216+UR7+0x2e00], R170 ;  /* 0x002e00aad8007988 */ /* 0x0001e60008000407 */
[----:B------:R-:W-:Y:S01]  /*45f0*/  IADD3.X R189, PT, PT, R21, UR5, RZ, P1, !PT ;  /* 0x0000000515bd7c10 */ /* 0x000fe20008ffe4ff */
[----:B------:R1:W-:Y:S04]  /*4600*/  STS.U16 [R216+UR7+0x2900], R171 ;  /* 0x002900abd8007988 */ /* 0x0003e80008000407 */
[----:B------:R4:W2:Y:S01]  /*4610*/  @!P0 LDG.E.U16 R180, desc[UR12][R188.64] ;  /* 0x0000000cbcb48981 */ /* 0x0008a2000c1e1500 */
[----:B0-----:R-:W-:-:S04]  /*4620*/  IADD3 R170, P1, PT, R22, UR4, RZ ;  /* 0x0000000416aa7c10 */ /* 0x001fc8000ff3e0ff */
[----:B-1----:R-:W-:Y:S02]  /*4630*/  IADD3.X R171, PT, PT, R23, UR5, RZ, P1, !PT ;  /* 0x0000000517ab7c10 */ /* 0x002fe40008ffe4ff */
[----:B----4-:R-:W-:Y:S01]  /*4640*/  PRMT R188, RZ, 0x7610, R188 ;  /* 0x00007610ffbc7816 */ /* 0x010fe200000000bc */
[----:B-----5:R0:W-:Y:S05]  /*4650*/  STS.U16 [R216+UR7+0x2f00], R173 ;  /* 0x002f00add8007988 */ /* 0x0201ea0008000407 */
[----:B------:R1:W4:Y:S01]  /*4660*/  @!P0 LDG.E.U16 R188, desc[UR12][R170.64] ;  /* 0x0000000caabc8981 */ /* 0x000322000c1e1500 */
[----:B0-----:R-:W-:Y:S02]  /*4670*/  PRMT R173, RZ, 0x7610, R173 ;  /* 0x00007610ffad7816 */ /* 0x001fe400000000ad */
[----:B-1----:R-:W-:Y:S01]  /*4680*/  IADD3 R170, P1, PT, R18, UR4, RZ ;  /* 0x0000000412aa7c10 */ /* 0x002fe2000ff3e0ff */
[----:B------:R0:W-:Y:S03]  /*4690*/  STS.U16 [R216+UR7+0x2800], R168 ;  /* 0x002800a8d8007988 */ /* 0x0001e60008000407 */
[----:B------:R-:W-:-:S05]  /*46a0*/  IADD3.X R171, PT, PT, R19, UR5, RZ, P1, !PT ;  /* 0x0000000513ab7c10 */ /* 0x000fca0008ffe4ff */
[----:B------:R1:W5:Y:S01]  /*46b0*/  @!P0 LDG.E.U16 R173, desc[UR12][R170.64] ;  /* 0x0000000caaad8981 */ /* 0x000362000c1e1500 */
[----:B0-----:R-:W-:-:S05]  /*46c0*/  LOP3.LUT R216, R216, 0x10, RZ, 0x3c, !PT ;  /* 0x00000010d8d87812 */ /* 0x001fca00078e3cff */
[----:B------:R0:W-:Y:S01]  /*46d0*/  STS.U16 [R216+UR7+0x2080], R182 ;  /* 0x002080b6d8007988 */ /* 0x0001e20008000407 */
[----:B-1----:R-:W-:-:S04]  /*46e0*/  IADD3 R170, P1, PT, R158, UR4, RZ ;  /* 0x000000049eaa7c10 */ /* 0x002fc8000ff3e0ff */
[----:B------:R-:W-:Y:S02]  /*46f0*/  IADD3.X R171, PT, PT, R159, UR5, RZ, P1, !PT ;  /* 0x000000059fab7c10 */ /* 0x000fe40008ffe4ff */
[----:B0-----:R-:W-:Y:S02]  /*4700*/  PRMT R182, RZ, 0x7610, R182 ;  /* 0x00007610ffb67816 */ /* 0x001fe400000000b6 */
[----:B------:R-:W-:-:S04]  /*4710*/  PRMT R189, RZ, 0x7610, R189 ;  /* 0x00007610ffbd7816 */ /* 0x000fc800000000bd */
[----:B------:R0:W4:Y:S02]  /*4720*/  @!P0 LDG.E.U16 R182, desc[UR12][R170.64] ;  /* 0x0000000caab68981 */ /* 0x000124000c1e1500 */
[----:B0-----:R-:W-:-:S04]  /*4730*/  IADD3 R170, P1, PT, R2, UR4, RZ ;  /* 0x0000000402aa7c10 */ /* 0x001fc8000ff3e0ff */
[----:B------:R-:W-:-:S05]  /*4740*/  IADD3.X R171, PT, PT, R3, UR5, RZ, P1, !PT ;  /* 0x0000000503ab7c10 */ /* 0x000fca0008ffe4ff */
[----:B------:R0:W4:Y:S01]  /*4750*/  @!P0 LDG.E.U16 R189, desc[UR12][R170.64] ;  /* 0x0000000caabd8981 */ /* 0x000122000c1e1500 */
[----:B------:R-:W-:Y:S02]  /*4760*/  PRMT R239, RZ, 0x7610, R239 ;  /* 0x00007610ffef7816 */ /* 0x000fe400000000ef */
[----:B0-----:R-:W-:-:S04]  /*4770*/  IADD3 R170, P1, PT, R4, UR4, RZ ;  /* 0x0000000404aa7c10 */ /* 0x001fc8000ff3e0ff */
[----:B------:R-:W-:Y:S02]  /*4780*/  IADD3.X R171, PT, PT, R5, UR5, RZ, P1, !PT ;  /* 0x0000000505ab7c10 */ /* 0x000fe40008ffe4ff */
[----:B------:R-:W-:Y:S01]  /*4790*/  IADD3 R168, P1, PT, R6, UR4, RZ ;  /* 0x0000000406a87c10 */ /* 0x000fe2000ff3e0ff */
[----:B------:R0:W-:Y:S04]  /*47a0*/  STS.U16 [R216+UR7+0x2380], R169 ;  /* 0x002380a9d8007988 */ /* 0x0001e80008000407 */
[----:B------:R1:W4:Y:S01]  /*47b0*/  @!P0 LDG.E.U16 R239, desc[UR12][R170.64] ;  /* 0x0000000caaef8981 */ /* 0x000322000c1e1500 */
[----:B0-----:R-:W-:Y:S02]  /*47c0*/  IADD3.X R169, PT, PT, R7, UR5, RZ, P1, !PT ;  /* 0x0000000507a97c10 */ /* 0x001fe40008ffe4ff */
[----:B-1----:R-:W-:-:S02]  /*47d0*/  PRMT R170, RZ, 0x7610, R170 ;  /* 0x00007610ffaa7816 */ /* 0x002fc400000000aa */
[----:B------:R-:W-:-:S04]  /*47e0*/  PRMT R171, RZ, 0x7610, R171 ;  /* 0x00007610ffab7816 */ /* 0x000fc800000000ab */
[----:B------:R0:W4:Y:S02]  /*47f0*/  @!P0 LDG.E.U16 R170, desc[UR12][R168.64] ;  /* 0x0000000ca8aa8981 */ /* 0x000124000c1e1500 */
[----:B0-----:R-:W-:-:S04]  /*4800*/  IADD3 R168, P1, PT, R8, UR4, RZ ;  /* 0x0000000408a87c10 */ /* 0x001fc8000ff3e0ff */
[----:B------:R-:W-:Y:S01]  /*4810*/  IADD3.X R169, PT, PT, R9, UR5, RZ, P1, !PT ;  /* 0x0000000509a97c10 */ /* 0x000fe20008ffe4ff */
[----:B------:R0:W-:Y:S04]  /*4820*/  STS.U16 [R216+UR7+0x2480], R172 ;  /* 0x002480acd8007988 */ /* 0x0001e80008000407 */
[----:B------:R1:W4:Y:S01]  /*4830*/  @!P0 LDG.E.U16 R171, desc[UR12][R168.64] ;  /* 0x0000000ca8ab8981 */ /* 0x000322000c1e1500 */
[----:B0-----:R-:W-:Y:S02]  /*4840*/  PRMT R172, RZ, 0x7610, R172 ;  /* 0x00007610ffac7816 */ /* 0x001fe400000000ac */
[----:B-1----:R-:W-:-:S04]  /*4850*/  IADD3 R168, P1, PT, R10, UR4, RZ ;  /* 0x000000040aa87c10 */ /* 0x002fc8000ff3e0ff */
        /* <DEDUP_REMOVED lines=12> */
[----:B------:R1:W5:Y:S01]  /*4920*/  @!P0 LDG.E.U16 R177, desc[UR12][R168.64] ;  /* 0x0000000ca8b18981 */ /* 0x000362000c1e1500 */
[----:B0-----:R-:W-:Y:S02]  /*4930*/  PRMT R137, RZ, 0x7610, R137 ;  /* 0x00007610ff897816 */ /* 0x001fe40000000089 */
[----:B-1----:R-:W-:Y:S01]  /*4940*/  IADD3 R168, P1, PT, R16, UR4, RZ ;  /* 0x0000000410a87c10 */ /* 0x002fe2000ff3e0ff */
[----:B------:R0:W-:Y:S03]  /*4950*/  STS.U16 [R216+UR7+0x2980], R138 ;  /* 0x0029808ad8007988 */ /* 0x0001e60008000407 */
[----:B------:R-:W-:Y:S01]  /*4960*/  IADD3.X R169, PT, PT, R17, UR5, RZ, P1, !PT ;  /* 0x0000000511a97c10 */ /* 0x000fe20008ffe4ff */
[----:B------:R1:W-:Y:S04]  /*4970*/  STS.U16 [R216+UR7+0x2180], R139 ;  /* 0x0021808bd8007988 */ /* 0x0003e80008000407 */
[----:B------:R3:W5:Y:S01]  /*4980*/  @!P0 LDG.E.U16 R137, desc[UR12][R168.64] ;  /* 0x0000000ca8898981 */ /* 0x000762000c1e1500 */
[----:B0-----:R-:W-:-:S04]  /*4990*/  IADD3 R138, P1, PT, R162, UR4, RZ ;  /* 0x00000004a28a7c10 */ /* 0x001fc8000ff3e0ff */
[----:B-1----:R-:W-:Y:S02]  /*49a0*/  IADD3.X R139, PT, PT, R163, UR5, RZ, P1, !PT ;  /* 0x00000005a38b7c10 */ /* 0x002fe40008ffe4ff */
[----:B---3--:R-:W-:-:S06]  /*49b0*/  PRMT R169, RZ, 0x7610, R169 ;  /* 0x00007610ffa97816 */ /* 0x008fcc00000000a9 */
[----:B------:R0:W3:Y:S04]  /*49c0*/  @!P0 LDG.E.U16 R169, desc[UR12][R138.64] ;  /* 0x0000000c8aa98981 */ /* 0x0000e8000c1e1500 */
[----:B------:R1:W-:Y:S02]  /*49d0*/  STS.U16 [R216+UR7+0x2a80], R136 ;  /* 0x002a8088d8007988 */ /* 0x0003e40008000407 */
[----:B-1----:R-:W-:-:S04]  /*49e0*/  SHF.R.S32.HI R136, RZ, 0x2, R233 ;  /* 0x00000002ff887819 */ /* 0x002fc800000114e9 */
[----:B------:R-:W-:-:S04]  /*49f0*/  SGXT R136, R136, 0x1 ;  /* 0x000000018888781a */ /* 0x000fc80000000200 */
[----:B0-----:R-:W-:Y:S01]  /*4a00*/  LOP3.LUT R138, R136, 0x90, RZ, 0xc0, !PT ;  /* 0x00000090888a7812 */ /* 0x001fe200078ec0ff */
[----:B------:R-:W-:-:S05]  /*4a10*/  IMAD.SHL.U32 R136, R233, 0x20, RZ ;  /* 0x00000020e9887824 */ /* 0x000fca00078e00ff */
[----:B------:R-:W-:Y:S02]  /*4a20*/  LOP3.LUT R138, R138, 0x60, R136, 0xf8, !PT ;  /* 0x000000608a8a7812 */ /* 0x000fe400078ef888 */
[C---:B------:R-:W-:Y:S01]  /*4a30*/  LOP3.LUT R136, R233.reuse, 0x3f, RZ, 0xc0, !PT ;  /* 0x0000003fe9887812 */ /* 0x040fe200078ec0ff */
[----:B------:R0:W-:Y:S04]  /*4a40*/  STS.U16 [R216+UR7+0x2280], R167 ;  /* 0x002280a7d8007988 */ /* 0x0001e80008000407 */
[----:B------:R-:W-:Y:S01]  /*4a50*/  IMAD.SHL.U32 R136, R136, 0x2, RZ ;  /* 0x0000000288887824 */ /* 0x000fe200078e00ff */
[----:B------:R1:W-:Y:S01]  /*4a60*/  STS.U16 [R216+UR7+0x2780], R179 ;  /* 0x002780b3d8007988 */ /* 0x0003e20008000407 */
[----:B------:R-:W1:Y:S03]  /*4a70*/  S2UR UR9, SR_CgaCtaId ;  /* 0x00000000000979c3 */ /* 0x000e660000008800 */
[----:B------:R-:W-:Y:S04]  /*4a80*/  STS.U16 [R216+UR7+0x2b80], R186 ;  /* 0x002b80bad8007988 */ /* 0x000fe80008000407 */
[----:B------:R-:W-:Y:S04]  /*4a90*/  STS.U16 [R216+UR7+0x2c80], R185 ;  /* 0x002c80b9d8007988 */ /* 0x000fe80008000407 */
[----:B------:R-:W-:Y:S04]  /*4aa0*/  STS.U16 [R216+UR7+0x2d80], R184 ;  /* 0x002d80b8d8007988 */ /* 0x000fe80008000407 */
[----:B------:R-:W-:Y:S04]  /*4ab0*/  STS.U16 [R216+UR7+0x2e80], R183 ;  /* 0x002e80b7d8007988 */ /* 0x000fe80008000407 */
[----:B------:R-:W-:Y:S01]  /*4ac0*/  STS.U16 [R216+UR7+0x2f80], R181 ;  /* 0x002f80b5d8007988 */ /* 0x000fe20008000407 */
[C---:B0-----:R-:W-:Y:S01]  /*4ad0*/  LOP3.LUT R167, R233.reuse, 0x7, RZ, 0xc0, !PT ;  /* 0x00000007e9a77812 */ /* 0x041fe200078ec0ff */
[C---:B------:R-:W-:Y:S01]  /*4ae0*/  IMAD.SHL.U32 R168, R233.reuse, 0x10, RZ ;  /* 0x00000010e9a87824 */ /* 0x040fe200078e00ff */
[----:B------:R-:W-:Y:S01]  /*4af0*/  UMOV UR8, 0x400 ;  /* 0x0000040000087882 */ /* 0x000fe20000000000 */
[----:B------:R0:W-:Y:S01]  /*4b00*/  STS.U16 [R136+UR7+0x1000], R112 ;  /* 0x0010007088007988 */ /* 0x0001e20008000407 */
[----:B------:R-:W-:Y:S01]  /*4b10*/  IMAD.SHL.U32 R139, R233, 0x2, RZ ;  /* 0x00000002e98b7824 */ /* 0x000fe200078e00ff */
[----:B-1----:R-:W1:Y:S02]  /*4b20*/  LDC R179, c[0x0][0x3a8] ;  /* 0x0000ea00ffb37b82 */ /* 0x002e640000000800 */
[----:B------:R2:W-:Y:S01]  /*4b30*/  STS.U16 [R136+UR7+0x1080], R116 ;  /* 0x0010807488007988 */ /* 0x0005e20008000407 */
[----:B0-----:R-:W-:-:S03]  /*4b40*/  LOP3.LUT R112, R136, 0x10, RZ, 0x3c, !PT ;  /* 0x0000001088707812 */ /* 0x001fc600078e3cff */
[----:B------:R-:W-:Y:S01]  /*4b50*/  STS.U16 [R136+UR7+0x800], R200 ;  /* 0x000800c888007988 */ /* 0x000fe20008000407 */
[----:B--2---:R-:W-:-:S03]  /*4b60*/  LOP3.LUT R116, R136, 0x20, RZ, 0x3c, !PT ;  /* 0x0000002088747812 */ /* 0x004fc600078e3cff */
[----:B------:R-:W-:Y:S04]  /*4b70*/  STS.U16 [R136+UR7], R206 ;  /* 0x000000ce88007988 */ /* 0x000fe80008000407 */
[----:B------:R-:W-:Y:S04]  /*4b80*/  STS.U16 [R136+UR7+0x1800], R198 ;  /* 0x001800c688007988 */ /* 0x000fe80008000407 */
[----:B------:R-:W-:Y:S04]  /*4b90*/  STS.U16 [R136+UR7+0x880], R192 ;  /* 0x000880c088007988 */ /* 0x000fe80008000407 */
[----:B------:R-:W-:Y:S01]  /*4ba0*/  STS.U16 [R136+UR7+0x80], R178 ;  /* 0x000080b288007988 */ /* 0x000fe20008000407 */
[----:B------:R-:W-:Y:S01]  /*4bb0*/  ULEA UR8, UR9, UR8, 0x18 ;  /* 0x0000000809087291 */ /* 0x000fe2000f8ec0ff */
[----:B------:R-:W-:Y:S01]  /*4bc0*/  IMAD R167, R167, 0x110, RZ ;  /* 0x00000110a7a77824 */ /* 0x000fe200078e02ff */
[----:B------:R-:W-:-:S02]  /*4bd0*/  LOP3.LUT R168, R168, 0x100, RZ, 0xc0, !PT ;  /* 0x00000100a8a87812 */ /* 0x000fc400078ec0ff */
[--C-:B------:R-:W-:Y:S02]  /*4be0*/  LOP3.LUT R138, R138, 0x10, R139.reuse, 0x78, !PT ;  /* 0x000000108a8a7812 */ /* 0x100fe400078e788b */
[----:B------:R-:W-:Y:S02]  /*4bf0*/  LOP3.LUT R139, R167, 0x30, R139, 0x78, !PT ;  /* 0x00000030a78b7812 */ /* 0x000fe400078e788b */
[----:B------:R-:W-:Y:S01]  /*4c00*/  IADD3 R167, PT, PT, R138, UR8, R168 ;  /* 0x000000088aa77c10 */ /* 0x000fe2000fffe0a8 */
[----:B------:R-:W-:-:S05]  /*4c10*/  IMAD.SHL.U32 R168, R233, 0x40, RZ ;  /* 0x00000040e9a87824 */ /* 0x000fca00078e00ff */
[----:B------:R-:W-:Y:S01]  /*4c20*/  LOP3.LUT R168, R139, 0x800, R168, 0xf8, !PT ;  /* 0x000008008ba87812 */ /* 0x000fe200078ef8a8 */
[----:B----4-:R-:W-:Y:S04]  /*4c30*/  STS.U16 [R136+UR7+0x1880], R175 ;  /* 0x001880af88007988 */ /* 0x010fe80008000407 */
[----:B------:R0:W-:Y:S04]  /*4c40*/  STS.U16 [R112+UR7+0x980], R134 ;  /* 0x0009808670007988 */ /* 0x0001e80008000407 */
[----:B------:R-:W-:Y:S04]  /*4c50*/  STS.U16 [R112+UR7+0x100], R205 ;  /* 0x000100cd70007988 */ /* 0x000fe80008000407 */
[----:B------:R-:W-:Y:S01]  /*4c60*/  STS.U16 [R112+UR7+0x180], R176 ;  /* 0x000180b070007988 */ /* 0x000fe20008000407 */
[----:B0-----:R-:W-:-:S03]  /*4c70*/  LOP3.LUT R134, R136, 0x30, RZ, 0x3c, !PT ;  /* 0x0000003088867812 */ /* 0x001fc600078e3cff */
[----:B------:R-:W-:Y:S04]  /*4c80*/  STS.U16 [R112+UR7+0x900], R135 ;  /* 0x0009008770007988 */ /* 0x000fe80008000407 */
[----:B------:R-:W-:Y:S04]  /*4c90*/  STS.U16 [R112+UR7+0x1100], R130 ;  /* 0x0011008270007988 */ /* 0x000fe80008000407 */
[----:B------:R0:W-:Y:S04]  /*4ca0*/  STS.U16 [R112+UR7+0x1180], R113 ;  /* 0x0011807170007988 */ /* 0x0001e80008000407 */
[----:B------:R-:W-:Y:S04]  /*4cb0*/  STS.U16 [R112+UR7+0x1900], R214 ;  /* 0x001900d670007988 */ /* 0x000fe80008000407 */
[----:B------:R2:W-:Y:S01]  /*4cc0*/  STS.U16 [R112+UR7+0x1980], R172 ;  /* 0x001980ac70007988 */ /* 0x0005e20008000407 */
[----:B0-----:R-:W-:-:S03]  /*4cd0*/  LOP3.LUT R113, R136, 0x60, RZ, 0x3c, !PT ;  /* 0x0000006088717812 */ /* 0x001fc600078e3cff */
[----:B------:R-:W-:Y:S04]  /*4ce0*/  STS.U16 [R116+UR7+0x200], R204 ;  /* 0x000200cc74007988 */ /* 0x000fe80008000407 */
[----:B------:R-:W-:Y:S01]  /*4cf0*/  STS.U16 [R116+UR7+0x280], R174 ;  /* 0x000280ae74007988 */ /* 0x000fe20008000407 */
[----:B--2---:R-:W-:-:S03]  /*4d00*/  LOP3.LUT R112, R136, 0x40, RZ, 0x3c, !PT ;  /* 0x0000004088707812 */ /* 0x004fc600078e3cff */
[----:B------:R-:W-:Y:S04]  /*4d10*/  STS.U16 [R116+UR7+0xa00], R133 ;  /* 0x000a008574007988 */ /* 0x000fe80008000407 */
[----:B------:R-:W-:Y:S04]  /*4d20*/  STS.U16 [R116+UR7+0xa80], R132 ;  /* 0x000a808474007988 */ /* 0x000fe80008000407 */
[----:B------:R-:W-:Y:S04]  /*4d30*/  STS.U16 [R116+UR7+0x1200], R127 ;  /* 0x0012007f74007988 */ /* 0x000fe80008000407 */
[----:B------:R-:W-:Y:S04]  /*4d40*/  STS.U16 [R116+UR7+0x1280], R131 ;  /* 0x0012808374007988 */ /* 0x000fe80008000407 */
[----:B------:R-:W-:Y:S04]  /*4d50*/  STS.U16 [R116+UR7+0x1a00], R213 ;  /* 0x001a00d574007988 */ /* 0x000fe80008000407 */
[----:B------:R0:W-:Y:S04]  /*4d60*/  STS.U16 [R116+UR7+0x1a80], R171 ;  /* 0x001a80ab74007988 */ /* 0x0001e80008000407 */
[----:B------:R2:W-:Y:S01]  /*4d70*/  STS.U16 [R134+UR7+0xb80], R128 ;  /* 0x000b808086007988 */ /* 0x0005e20008000407 */
[----:B0-----:R-:W-:-:S03]  /*4d80*/  LOP3.LUT R116, R136, 0x50, RZ, 0x3c, !PT ;  /* 0x0000005088747812 */ /* 0x001fc600078e3cff */
[----:B------:R-:W-:Y:S01]  /*4d90*/  STS.U16 [R134+UR7+0x300], R203 ;  /* 0x000300cb86007988 */ /* 0x000fe20008000407 */
[----:B--2---:R-:W-:-:S03]  /*4da0*/  LOP3.LUT R128, R136, 0x70, RZ, 0x3c, !PT ;  /* 0x0000007088807812 */ /* 0x004fc600078e3cff */
[----:B------:R-:W-:Y:S04]  /*4db0*/  STS.U16 [R134+UR7+0x380], R221 ;  /* 0x000380dd86007988 */ /* 0x000fe80008000407 */
        /* <DEDUP_REMOVED lines=18> */
[----:B-----5:R-:W-:Y:S04]  /*4ee0*/  STS.U16 [R116+UR7+0x1580], R173 ;  /* 0x001580ad74007988 */ /* 0x020fe80008000407 */
        /* <DEDUP_REMOVED lines=17> */
[----:B---3--:R0:W-:Y:S01]  /*5000*/  STS.U16 [R128+UR7+0x1f80], R169 ;  /* 0x001f80a980007988 */ /* 0x0081e20008000407 */
[----:B------:R-:W-:Y:S06]  /*5010*/  BAR.SYNC.DEFER_BLOCKING 0x0 ;  /* 0x0000000000007b1d */ /* 0x000fec0000010000 */
[----:B------:R-:W-:Y:S04]  /*5020*/  LDSM.16.MT88.4 R124, [R167+0x2000] ;  /* 0x00200000a77c783b */ /* 0x000fe80000004200 */
[----:B------:R-:W2:Y:S04]  /*5030*/  LDSM.16.M88.4 R132, [R168+UR8] ;  /* 0x00000008a884783b */ /* 0x000ea80008000200 */
[----:B------:R-:W3:Y:S04]  /*5040*/  LDSM.16.M88.4 R112, [R168+UR8+0x1000] ;  /* 0x00100008a870783b */ /* 0x000ee80008000200 */
[----:B------:R-:W4:Y:S01]  /*5050*/  LDSM.16.MT88.4 R116, [R167+0x2200] ;  /* 0x00220000a774783b */ /* 0x000f220000004200 */
[----:B0-----:R-:W-:-:S05]  /*5060*/  LOP3.LUT R169, R168, 0x40, RZ, 0x3c, !PT ;  /* 0x00000040a8a97812 */ /* 0x001fca00078e3cff */
[----:B------:R-:W-:Y:S01]  /*5070*/  LDSM.16.M88.4 R128, [R169+UR8+0x1000] ;  /* 0x00100008a980783b */ /* 0x000fe20008000200 */
[C---:B--2---:R-:W-:Y:S03]  /*5080*/  HMMA.16816.F32 R136, R124.reuse, R132, R140 ;  /* 0x000000847c88723c */ /* 0x044fe6000000188c */
[----:B------:R-:W-:Y:S05]  /*5090*/  LDSM.16.MT88.4 R140, [R167+0x2400] ;  /* 0x00240000a78c783b */ /* 0x000fea0000004200 */
[----:B---3--:R-:W-:Y:S01]  /*50a0*/  HMMA.16816.F32 R120, R124, R112, R120 ;  /* 0x000000707c78723c */ /* 0x008fe20000001878 */
[----:B------:R-:W0:Y:S11]  /*50b0*/  LDSM.16.M88.4 R124, [R169+UR8] ;  /* 0x00000008a97c783b */ /* 0x000e360008000200 */
[C---:B----4-:R-:W-:Y:S01]  /*50c0*/  HMMA.16816.F32 R136, R116.reuse, R134, R136 ;  /* 0x000000867488723c */ /* 0x050fe20000001888 */
[----:B------:R-:W2:Y:S07]  /*50d0*/  LDSM.16.MT88.4 R132, [R167+0x2600] ;  /* 0x00260000a784783b */ /* 0x000eae0000004200 */
[----:B------:R-:W-:Y:S01]  /*50e0*/  HMMA.16816.F32 R120, R116, R114, R120 ;  /* 0x000000727478723c */ /* 0x000fe20000001878 */
[----:B------:R-:W-:Y:S04]  /*50f0*/  LDSM.16.MT88.4 R116, [R167+0x2800] ;  /* 0x00280000a774783b */ /* 0x000fe80000004200 */
[----:B------:R-:W3:Y:S07]  /*5100*/  LDSM.16.M88.4 R112, [R168+UR8+0x80] ;  /* 0x00008008a870783b */ /* 0x000eee0008000200 */
[C---:B0-----:R-:W-:Y:S08]  /*5110*/  HMMA.16816.F32 R136, R140.reuse, R124, R136 ;  /* 0x0000007c8c88723c */ /* 0x041ff00000001888 */
[----:B------:R-:W-:Y:S01]  /*5120*/  HMMA.16816.F32 R140, R140, R128, R120 ;  /* 0x000000808c8c723c */ /* 0x000fe20000001878 */
[----:B------:R-:W0:Y:S11]  /*5130*/  LDSM.16.M88.4 R120, [R168+UR8+0x1080] ;  /* 0x00108008a878783b */ /* 0x000e360008000200 */
[C---:B--2---:R-:W-:Y:S01]  /*5140*/  HMMA.16816.F32 R124, R132.reuse, R126, R136 ;  /* 0x0000007e847c723c */ /* 0x044fe20000001888 */
[----:B------:R-:W-:Y:S07]  /*5150*/  LDSM.16.M88.4 R136, [R169+UR8+0x1080] ;  /* 0x00108008a988783b */ /* 0x000fee0008000200 */
[----:B------:R-:W-:Y:S01]  /*5160*/  HMMA.16816.F32 R140, R132, R130, R140 ;  /* 0x00000082848c723c */ /* 0x000fe2000000188c */
[----:B------:R-:W2:Y:S04]  /*5170*/  LDSM.16.MT88.4 R128, [R167+0x2a00] ;  /* 0x002a0000a780783b */ /* 0x000ea80000004200 */
[----:B------:R-:W-:Y:S07]  /*5180*/  LDSM.16.MT88.4 R132, [R167+0x2c00] ;  /* 0x002c0000a784783b */ /* 0x000fee0000004200 */
[C---:B---3--:R-:W-:Y:S08]  /*5190*/  HMMA.16816.F32 R124, R116.reuse, R112, R124 ;  /* 0x00000070747c723c */ /* 0x048ff0000000187c */
[----:B0-----:R-:W-:Y:S01]  /*51a0*/  HMMA.16816.F32 R116, R116, R120, R140 ;  /* 0x000000787474723c */ /* 0x001fe2000000188c */
[----:B------:R-:W0:Y:S11]  /*51b0*/  LDSM.16.M88.4 R140, [R169+UR8+0x80] ;  /* 0x00008008a98c783b */ /* 0x000e360008000200 */
[C---:B--2---:R-:W-:Y:S01]  /*51c0*/  HMMA.16816.F32 R124, R128.reuse, R114, R124 ;  /* 0x00000072807c723c */ /* 0x044fe2000000187c */
[----:B------:R-:W2:Y:S07]  /*51d0*/  LDSM.16.MT88.4 R112, [R167+0x2e00] ;  /* 0x002e0000a770783b */ /* 0x000eae0000004200 */
[----:B------:R-:W-:Y:S01]  /*51e0*/  HMMA.16816.F32 R116, R128, R122, R116 ;  /* 0x0000007a8074723c */ /* 0x000fe20000001874 */
[----:B------:R-:W-:-:S11]  /*51f0*/  VIADD R164, R164, 0xffffffff ;  /* 0xffffffffa4a47836 */ /* 0x000fd60000000000 */
[C---:B0-----:R-:W-:Y:S08]  /*5200*/  HMMA.16816.F32 R124, R132.reuse, R140, R124 ;  /* 0x0000008c847c723c */ /* 0x041ff0000000187c */
[----:B------:R-:W-:Y:S01]  /*5210*/  HMMA.16816.F32 R116, R132, R136, R116 ;  /* 0x000000888474723c */ /* 0x000fe20000001874 */
[----:B------:R-:W-:Y:S01]  /*5220*/  ISETP.NE.U32.AND P0, PT, R164, RZ, PT ;  /* 0x000000ffa400720c */ /* 0x000fe20003f05070 */
[----:B-1----:R-:W-:Y:S01]  /*5230*/  IMAD.SHL.U32 R179, R179, 0x80, RZ ;  /* 0x00000080b3b37824 */ /* 0x002fe200078e00ff */
[----:B------:R-:W-:-:S02]  /*5240*/  UIMAD.WIDE UR4, UR6, 0x2, UR4 ;  /* 0x00000002060478a5 */ /* 0x000fc4000f8e0204 */
[----:B------:R-:W-:Y:S01]  /*5250*/  UIADD3 UR10, UPT, UPT, UR10, -0x80, URZ ;  /* 0xffffff800a0a7890 */ /* 0x000fe2000fffe0ff */
[----:B------:R-:W-:-:S06]  /*5260*/  IMAD.WIDE R154, R179, 0x2, R154 ;  /* 0x00000002b39a7825 */ /* 0x000fcc00078e029a */
[C---:B--2---:R-:W-:Y:S08]  /*5270*/  HMMA.16816.F32 R140, R112.reuse, R142, R124 ;  /* 0x0000008e708c723c */ /* 0x044ff0000000187c */
[----:B------:R-:W-:Y:S01]  /*5280*/  HMMA.16816.F32 R120, R112, R138, R116 ;  /* 0x0000008a7078723c */ /* 0x000fe20000001874 */
[----:B------:R-:W-:-:S04]  /*5290*/  NOP ;  /* 0x0000000000007918 */ /* 0x000fc80000000000 */
[----:B------:R-:W-:-:S15]  /*52a0*/  @P0 BRA `(.L_x_1) ;  /* 0xffffffd8002c0947 */ /* 0x000fde000383ffff */
[----:B------:R-:W-:Y:S02]  /*52b0*/  F2FP.F16.F32.PACK_AB R123, R123, R143 ;  /* 0x0000008f7b7b723e */ /* 0x000fe400000000ff */
[----:B------:R-:W-:Y:S02]  /*52c0*/  F2FP.F16.F32.PACK_AB R122, R122, R142 ;  /* 0x0000008e7a7a723e */ /* 0x000fe400000000ff */
[----:B------:R-:W-:Y:S02]  /*52d0*/  F2FP.F16.F32.PACK_AB R121, R121, R141 ;  /* 0x0000008d7979723e */ /* 0x000fe400000000ff */
[----:B------:R-:W-:-:S07]  /*52e0*/  F2FP.F16.F32.PACK_AB R120, R120, R140 ;  /* 0x0000008c7878723e */ /* 0x000fce00000000ff */
.L_x_0:
[----:B------:R-:W0:Y:S01]  /*52f0*/  S2UR UR5, SR_CgaCtaId ;  /* 0x00000000000579c3 */ /* 0x000e220000008800 */
[----:B------:R-:W-:Y:S01]  /*5300*/  SHF.R.S32.HI R3, RZ, 0x3, R233 ;  /* 0x00000003ff037819 */ /* 0x000fe200000114e9 */
[----:B------:R-:W-:-:S06]  /*5310*/  IMAD.SHL.U32 R2, R233, 0x8, RZ ;  /* 0x00000008e9027824 */ /* 0x000fcc00078e00ff */
[----:B------:R-:W-:Y:S01]  /*5320*/  BAR.SYNC.DEFER_BLOCKING 0x0 ;  /* 0x0000000000007b1d */ /* 0x000fe20000010000 */
[----:B------:R-:W-:Y:S02]  /*5330*/  LOP3.LUT R251, R251, 0x40, RZ, 0xc0, !PT ;  /* 0x00000040fbfb7812 */ /* 0x000fe400078ec0ff */
[----:B------:R-:W-:Y:S02]  /*5340*/  SGXT R3, R3, 0x1 ;  /* 0x000000010303781a */ /* 0x000fe40000000200 */
[----:B------:R-:W-:Y:S01]  /*5350*/  LOP3.LUT R252, R252, 0x3c, RZ, 0xc0, !PT ;  /* 0x0000003cfcfc7812 */ /* 0x000fe200078ec0ff */
[----:B------:R-:W-:Y:S01]  /*5360*/  UMOV UR4, 0x400 ;  /* 0x0000040000047882 */ /* 0x000fe20000000000 */
[----:B------:R-:W-:Y:S01]  /*5370*/  LOP3.LUT R3, R3, 0x140, RZ, 0xc0, !PT ;  /* 0x0000014003037812 */ /* 0x000fe200078ec0ff */
[----:B------:R-:W1:Y:S01]  /*5380*/  LDCU.128 UR8, c[0x0][0x390] ;  /* 0x00007200ff0877ac */ /* 0x000e620008000c00 */
[----:B------:R-:W-:Y:S02]  /*5390*/  LOP3.LUT R7, R165, 0xc, R0, 0xfe, !PT ;  /* 0x0000000ca5077812 */ /* 0x000fe400078efe00 */
[----:B------:R-:W-:Y:S01]  /*53a0*/  LOP3.LUT R3, R3, 0x38, R2, 0xf8, !PT ;  /* 0x0000003803037812 */ /* 0x000fe200078ef802 */
[----:B------:R-:W2:Y:S01]  /*53b0*/  LDCU UR6, c[0x0][0x3b8] ;  /* 0x00007700ff0677ac */ /* 0x000ea20008000800 */
[----:B------:R-:W-:-:S02]  /*53c0*/  LOP3.LUT R2, R233, 0x20, RZ, 0xc0, !PT ;  /* 0x00000020e9027812 */ /* 0x000fc400078ec0ff */
[----:B------:R-:W-:Y:S02]  /*53d0*/  SHF.R.S32.HI R233, RZ, 0x4, R233 ;  /* 0x00000004ffe97819 */ /* 0x000fe400000114e9 */
[C-C-:B------:R-:W-:Y:S01]  /*53e0*/  LOP3.LUT R6, R165.reuse, 0x10, R0.reuse, 0xfe, !PT ;  /* 0x00000010a5067812 */ /* 0x140fe200078efe00 */
[C---:B------:R-:W-:Y:S01]  /*53f0*/  IMAD R251, R2.reuse, 0x4, R251 ;  /* 0x0000000402fb7824 */ /* 0x040fe200078e02fb */
[C-C-:B------:R-:W-:Y:S01]  /*5400*/  LOP3.LUT R14, R165.reuse, 0x18, R0.reuse, 0xfe, !PT ;  /* 0x00000018a50e7812 */ /* 0x140fe200078efe00 */
[----:B------:R-:W-:Y:S01]  /*5410*/  IMAD.SHL.U32 R2, R2, 0x2, RZ ;  /* 0x0000000202027824 */ /* 0x000fe200078e00ff */
[----:B0-----:R-:W-:Y:S01]  /*5420*/  ULEA UR4, UR5, UR4, 0x18 ;  /* 0x0000000405047291 */ /* 0x001fe2000f8ec0ff */
[----:B------:R-:W-:Y:S01]  /*5430*/  IMAD.IADD R251, R252, 0x1, R251 ;  /* 0x00000001fcfb7824 */ /* 0x000fe200078e02fb */
[----:B------:R-:W0:Y:S01]  /*5440*/  LDCU UR5, c[0x0][0x3b4] ;  /* 0x00007680ff0577ac */ /* 0x000e220008000800 */
[----:B------:R-:W-:Y:S02]  /*5450*/  LOP3.LUT R13, R165, 0x1c, R0, 0xfe, !PT ;  /* 0x0000001ca50d7812 */ /* 0x000fe400078efe00 */
[----:B------:R-:W-:-:S02]  /*5460*/  LOP3.LUT R4, R3, R2, RZ, 0x3c, !PT ;  /* 0x0000000203047212 */ /* 0x000fc400078e3cff */
[----:B------:R-:W-:Y:S02]  /*5470*/  SGXT R3, R233, 0x1 ;  /* 0x00000001e903781a */ /* 0x000fe40000000200 */
[C---:B------:R-:W-:Y:S01]  /*5480*/  LOP3.LUT R2, R251.reuse, 0x4, RZ, 0x3c, !PT ;  /* 0x00000004fb027812 */ /* 0x040fe200078e3cff */
[----:B------:R-:W-:Y:S01]  /*5490*/  STS [R251+UR4], R120 ;  /* 0x00000078fb007988 */ /* 0x000fe20008000804 */
[C---:B------:R-:W-:Y:S01]  /*54a0*/  LOP3.LUT R5, R251.reuse, 0x40, RZ, 0x3c, !PT ;  /* 0x00000040fb057812 */ /* 0x040fe200078e3cff */
[----:B--2---:R-:W-:Y:S01]  /*54b0*/  IMAD R11, R6, UR6, RZ ;  /* 0x00000006060b7c24 */ /* 0x004fe2000f8e02ff */
[----:B------:R-:W-:Y:S01]  /*54c0*/  LOP3.LUT R8, R4, 0x204, R3, 0xf8, !PT ;  /* 0x0000020404087812 */ /* 0x000fe200078ef803 */
[----:B------:R2:W-:Y:S01]  /*54d0*/  STS [R2+UR4+0x200], R121 ;  /* 0x0002007902007988 */ /* 0x0005e20008000804 */
[----:B------:R-:W-:Y:S01]  /*54e0*/  LOP3.LUT R4, R251, 0x44, RZ, 0x3c, !PT ;  /* 0x00000044fb047812 */ /* 0x000fe200078e3cff */
[----:B------:R-:W-:Y:S01]  /*54f0*/  IMAD R15, R14, UR6, RZ ;  /* 0x000000060e0f7c24 */ /* 0x000fe2000f8e02ff */
[----:B------:R-:W-:Y:S01]  /*5500*/  LOP3.LUT R10, R8, 0x4, RZ, 0x3c, !PT ;  /* 0x00000004080a7812 */ /* 0x000fe200078e3cff */
[----:B------:R3:W-:Y:S01]  /*5510*/  STS [R5+UR4+0x100], R122 ;  /* 0x0001007a05007988 */ /* 0x0007e20008000804 */
[C---:B-1----:R-:W-:Y:S01]  /*5520*/  ISETP.GE.AND P0, PT, R234.reuse, UR10, PT ;  /* 0x0000000aea007c0c */ /* 0x042fe2000bf06270 */
[----:B0-----:R-:W-:Y:S01]  /*5530*/  IMAD R234, R234, UR5, RZ ;  /* 0x00000005eaea7c24 */ /* 0x001fe2000f8e02ff */
[C---:B------:R-:W-:Y:S01]  /*5540*/  LOP3.LUT R3, R165.reuse, R0, RZ, 0xfc, !PT ;  /* 0x00000000a5037212 */ /* 0x040fe200078efcff */
[----:B------:R0:W-:Y:S01]  /*5550*/  STS [R4+UR4+0x300], R123 ;  /* 0x0003007b04007988 */ /* 0x0001e20008000804 */
[--C-:B------:R-:W-:Y:S01]  /*5560*/  LOP3.LUT R9, R165, 0x14, R0.reuse, 0xfe, !PT ;  /* 0x00000014a5097812 */ /* 0x100fe200078efe00 */
[----:B------:R-:W-:Y:S01]  /*5570*/  IMAD R16, R13, UR6, RZ ;  /* 0x000000060d107c24 */ /* 0x000fe2000f8e02ff */
[----:B--2---:R-:W-:Y:S01]  /*5580*/  LOP3.LUT R2, R165, 0x4, R0, 0xfe, !PT ;  /* 0x00000004a5027812 */ /* 0x004fe200078efe00 */
[----:B------:R-:W-:Y:S01]  /*5590*/  BAR.SYNC.DEFER_BLOCKING 0x0 ;  /* 0x0000000000007b1d */ /* 0x000fe20000010000 */
[C---:B------:R-:W-:Y:S01]  /*55a0*/  ISETP.LT.AND P1, PT, R3.reuse, UR11, !P0 ;  /* 0x0000000b03007c0c */ /* 0x040fe2000c721270 */
[----:B------:R-:W-:Y:S01]  /*55b0*/  IMAD R3, R3, UR6, RZ ;  /* 0x0000000603037c24 */ /* 0x000fe2000f8e02ff */
[----:B------:R-:W-:Y:S01]  /*55c0*/  LEA R18, P2, R234, UR8, 0x1 ;  /* 0x00000008ea127c11 */ /* 0x000fe2000f8408ff */
[C---:B---3--:R-:W-:Y:S01]  /*55d0*/  IMAD R5, R2.reuse, UR6, RZ ;  /* 0x0000000602057c24 */ /* 0x048fe2000f8e02ff */
[----:B------:R-:W-:Y:S01]  /*55e0*/  ISETP.LT.AND P4, PT, R2, UR11, !P0 ;  /* 0x0000000b02007c0c */ /* 0x000fe2000c781270 */
[----:B------:R-:W-:Y:S01]  /*55f0*/  IMAD R12, R9, UR6, RZ ;  /* 0x00000006090c7c24 */ /* 0x000fe2000f8e02ff */
[----:B------:R-:W-:-:S02]  /*5600*/  LEA.HI.X.SX32 R234, R234, UR9, 0x1, P2 ;  /* 0x00000009eaea7c11 */ /* 0x000fc400090f0eff */
[-C--:B------:R-:W-:Y:S02]  /*5610*/  LEA R2, P2, R3, R18.reuse, 0x1 ;  /* 0x0000001203027211 */ /* 0x080fe400078408ff */
[----:B0-----:R-:W-:Y:S02]  /*5620*/  LEA R4, P3, R5, R18, 0x1 ;  /* 0x0000001205047211 */ /* 0x001fe400078608ff */
[-C--:B------:R-:W-:Y:S02]  /*5630*/  LEA.HI.X.SX32 R3, R3, R234.reuse, 0x1, P2 ;  /* 0x000000ea03037211 */ /* 0x080fe400010f0eff */
[----:B------:R-:W-:Y:S02]  /*5640*/  LEA.HI.X.SX32 R5, R5, R234, 0x1, P3 ;  /* 0x000000ea05057211 */ /* 0x000fe400018f0eff */
[----:B------:R-:W-:Y:S02]  /*5650*/  LOP3.LUT R0, R165, 0x8, R0, 0xfe, !PT ;  /* 0x00000008a5007812 */ /* 0x000fe400078efe00 */
[----:B------:R-:W-:-:S02]  /*5660*/  ISETP.LT.AND P3, PT, R6, UR11, !P0 ;  /* 0x0000000b06007c0c */ /* 0x000fc4000c761270 */
[C---:B------:R-:W-:Y:S01]  /*5670*/  ISETP.LT.AND P5, PT, R0.reuse, UR11, !P0 ;  /* 0x0000000b00007c0c */ /* 0x040fe2000c7a1270 */
[----:B------:R-:W-:Y:S01]  /*5680*/  IMAD R0, R0, UR6, RZ ;  /* 0x0000000600007c24 */ /* 0x000fe2000f8e02ff */
[----:B------:R-:W0:Y:S04]  /*5690*/  LDS R17, [R8+UR4] ;  /* 0x0000000408117984 */ /* 0x000e280008000800 */
[----:B------:R-:W-:Y:S01]  /*56a0*/  LEA R6, P6, R0, R18, 0x1 ;  /* 0x0000001200067211 */ /* 0x000fe200078c08ff */
[----:B------:R-:W1:Y:S04]  /*56b0*/  LDS R21, [R10+UR4] ;  /* 0x000000040a157984 */ /* 0x000e680008000800 */
[----:B------:R-:W2:Y:S04]  /*56c0*/  LDS R19, [R8+UR4+0x80] ;  /* 0x0000800408137984 */ /* 0x000ea80008000800 */
[----:B------:R3:W4:Y:S02]  /*56d0*/  LDS R23, [R10+UR4+0x80] ;  /* 0x000080040a177984 */ /* 0x0007240008000800 */
[----:B---3--:R-:W-:-:S02]  /*56e0*/  IMAD R10, R7, UR6, RZ ;  /* 0x00000006070a7c24 */ /* 0x008fc4000f8e02ff */
[----:B0-----:R0:W-:Y:S04]  /*56f0*/  @P1 STG.E.U16 desc[UR12][R2.64], R17 ;  /* 0x0000001102001986 */ /* 0x0011e8000c10150c */
[----:B-1----:R1:W-:Y:S01]  /*5700*/  @P4 STG.E.U16 desc[UR12][R4.64], R21 ;  /* 0x0000001504004986 */ /* 0x0023e2000c10150c */
[----:B------:R-:W-:Y:S02]  /*5710*/  ISETP.LT.AND P4, PT, R7, UR11, !P0 ;  /* 0x0000000b07007c0c */ /* 0x000fe4000c781270 */
[----:B------:R-:W-:Y:S02]  /*5720*/  LEA.HI.X.SX32 R7, R0, R234, 0x1, P6 ;  /* 0x000000ea00077211 */ /* 0x000fe400030f0eff */
[-C--:B------:R-:W-:Y:S02]  /*5730*/  LEA R8, P6, R12, R18.reuse, 0x1 ;  /* 0x000000120c087211 */ /* 0x080fe400078c08ff */
[----:B--2---:R-:W-:Y:S01]  /*5740*/  PRMT R0, R19, 0x7632, R0 ;  /* 0x0000763213007816 */ /* 0x004fe20000000000 */
[----:B------:R2:W-:Y:S01]  /*5750*/  @P5 STG.E.U16 desc[UR12][R6.64], R19 ;  /* 0x0000001306005986 */ /* 0x0005e2000c10150c */
[----:B0-----:R-:W-:-:S02]  /*5760*/  LEA R2, P1, R10, R18, 0x1 ;  /* 0x000000120a027211 */ /* 0x001fc400078208ff */
[----:B------:R-:W-:Y:S02]  /*5770*/  PRMT R17, R17, 0x7632, R17 ;  /* 0x0000763211117816 */ /* 0x000fe40000000011 */
[----:B-1----:R-:W-:Y:S02]  /*5780*/  LEA R4, P2, R11, R18, 0x1 ;  /* 0x000000120b047211 */ /* 0x002fe400078408ff */
[----:B------:R-:W-:Y:S02]  /*5790*/  LEA.HI.X.SX32 R3, R10, R234, 0x1, P1 ;  /* 0x000000ea0a037211 */ /* 0x000fe400008f0eff */
[----:B------:R-:W-:Y:S02]  /*57a0*/  LEA R10, P1, R15, R18, 0x1 ;  /* 0x000000120f0a7211 */ /* 0x000fe400078208ff */
[----:B------:R-:W-:Y:S01]  /*57b0*/  LEA.HI.X.SX32 R5, R11, R234, 0x1, P2 ;  /* 0x000000ea0b057211 */ /* 0x000fe200010f0eff */
[----:B----4-:R2:W-:Y:S01]  /*57c0*/  @P4 STG.E.U16 desc[UR12][R2.64], R23 ;  /* 0x0000001702004986 */ /* 0x0105e2000c10150c */
[----:B------:R-:W-:-:S02]  /*57d0*/  ISETP.LT.AND P2, PT, R9, UR11, !P0 ;  /* 0x0000000b09007c0c */ /* 0x000fc4000c741270 */
[-C--:B------:R-:W-:Y:S01]  /*57e0*/  LEA.HI.X.SX32 R11, R15, R234.reuse, 0x1, P1 ;  /* 0x000000ea0f0b7211 */ /* 0x080fe200008f0eff */
[----:B------:R2:W-:Y:S01]  /*57f0*/  @P3 STG.E.U16 desc[UR12][R4.64], R17 ;  /* 0x0000001104003986 */ /* 0x0005e2000c10150c */
[----:B------:R-:W-:Y:S02]  /*5800*/  ISETP.LT.AND P1, PT, R14, UR11, !P0 ;  /* 0x0000000b0e007c0c */ /* 0x000fe4000c721270 */
[----:B------:R-:W-:Y:S02]  /*5810*/  ISETP.LT.AND P0, PT, R13, UR11, !P0 ;  /* 0x0000000b0d007c0c */ /* 0x000fe4000c701270 */
[----:B------:R-:W-:Y:S02]  /*5820*/  LEA.HI.X.SX32 R9, R12, R234, 0x1, P6 ;  /* 0x000000ea0c097211 */ /* 0x000fe400030f0eff */
[----:B------:R-:W-:Y:S02]  /*5830*/  PRMT R21, R21, 0x7632, R21 ;  /* 0x0000763215157816 */ /* 0x000fe40000000015 */
[----:B------:R-:W-:-:S03]  /*5840*/  LEA R12, P6, R16, R18, 0x1 ;  /* 0x00000012100c7211 */ /* 0x000fc600078c08ff */
[----:B------:R2:W-:Y:S01]  /*5850*/  @P2 STG.E.U16 desc[UR12][R8.64], R21 ;  /* 0x0000001508002986 */ /* 0x0005e2000c10150c */
[----:B------:R-:W-:-:S03]  /*5860*/  LEA.HI.X.SX32 R13, R16, R234, 0x1, P6 ;  /* 0x000000ea100d7211 */ /* 0x000fc600030f0eff */
[----:B------:R2:W-:Y:S01]  /*5870*/  @P1 STG.E.U16 desc[UR12][R10.64], R0 ;  /* 0x000000000a001986 */ /* 0x0005e2000c10150c */
[----:B------:R-:W-:Y:S05]  /*5880*/  @!P0 EXIT ;  /* 0x000000000000894d */ /* 0x000fea0003800000 */
[----:B--2---:R-:W-:-:S05]  /*5890*/  PRMT R6, R23, 0x7632, R6 ;  /* 0x0000763217067816 */ /* 0x004fca0000000006 */
[----:B------:R-:W-:Y:S01]  /*58a0*/  STG.E.U16 desc[UR12][R12.64], R6 ;  /* 0x000000060c007986 */ /* 0x000fe2000c10150c */
[----:B------:R-:W-:Y:S05]  /*58b0*/  EXIT ;  /* 0x000000000000794d */ /* 0x000fea0003800000 */
.L_x_2:
[----:B------:R-:W-:-:S00]  /*58c0*/  BRA `(.L_x_2) ;  /* 0xfffffffc00fc7947 */ /* 0x000fc0000383ffff */
[----:B------:R-:W-:-:S00]  /*58d0*/  NOP ;  /* 0x0000000000007918 */ /* 0x000fc00000000000 */
        /* <DEDUP_REMOVED lines=10> */
.L_x_3:


//--------------------- .nv.shared.matmul_kernel  --------------------------
	.section	.nv.shared.matmul_kernel,"aw",@nobits
	.sectionflags	@""
	.align	16
	.zero		1024


//--------------------- .nv.shared.reserved.0     --------------------------
	.section	.nv.shared.reserved.0,"aw",@nobits
	.weak		__nv_reservedSMEM_offset_0_alias
	.size		__nv_reservedSMEM_offset_0_alias, 0, 64
	.other		__nv_reservedSMEM_offset_0_alias,@"STO_CUDA_RESERVED_SHARED STV_DEFAULT"
__nv_reservedSMEM_offset_0_alias:
	.zero		0
	.zero		64


//--------------------- .nv.constant0.matmul_kernel --------------------------
	.section	.nv.constant0.matmul_kernel,"a",@progbits
	.sectionflags	@""
	.align	4
.nv.constant0.matmul_kernel:
	.zero		976


//--------------------- SYMBOLS --------------------------

	.type		.nv.reservedSmem.offset0,@object
	.size		.nv.reservedSmem.offset0,0x4
	.type		.nv.reservedSmem.cap,@object
	.size		.nv.reservedSmem.cap,0x4
